	.headerflags	@"EF_CUDA_TEXMODE_UNIFIED EF_CUDA_64BIT_ADDRESS EF_CUDA_SM86 EF_CUDA_VIRTUAL_SM(EF_CUDA_SM86)"
	.elftype	@"ET_EXEC"


//--------------------- .nv.info                  --------------------------
	.section	.nv.info,"",@"SHT_CUDA_INFO"
	.align	4


	//----- nvinfo : EIATTR_REGCOUNT
	.align		4
        /*0000*/ 	.byte	0x04, 0x2f
        /*0002*/ 	.short	(.L_1 - .L_0)
	.align		4
.L_0:
        /*0004*/ 	.word	index@(triton_)
        /*0008*/ 	.word	0x00000050


	//----- nvinfo : EIATTR_MAX_STACK_SIZE
	.align		4
.L_1:
        /*000c*/ 	.byte	0x04, 0x23
        /*000e*/ 	.short	(.L_3 - .L_2)
	.align		4
.L_2:
        /*0010*/ 	.word	index@(triton_)
        /*0014*/ 	.word	0x00000000


	//----- nvinfo : EIATTR_MIN_STACK_SIZE
	.align		4
.L_3:
        /*0018*/ 	.byte	0x04, 0x12
        /*001a*/ 	.short	(.L_5 - .L_4)
	.align		4
.L_4:
        /*001c*/ 	.word	index@(triton_)
        /*0020*/ 	.word	0x00000000


	//----- nvinfo : EIATTR_FRAME_SIZE
	.align		4
.L_5:
        /*0024*/ 	.byte	0x04, 0x11
        /*0026*/ 	.short	(.L_7 - .L_6)
	.align		4
.L_6:
        /*0028*/ 	.word	index@(triton_)
        /*002c*/ 	.word	0x00000000
.L_7:


//--------------------- .nv.info.triton_          --------------------------
	.section	.nv.info.triton_,"",@"SHT_CUDA_INFO"
	.align	4


	//----- nvinfo : EIATTR_CUDA_API_VERSION
	.align		4
        /*0000*/ 	.byte	0x04, 0x37
        /*0002*/ 	.short	(.L_9 - .L_8)
.L_8:
        /*0004*/ 	.word	0x0000007b


	//----- nvinfo : EIATTR_SW2861232_WAR
	.align		4
.L_9:
        /*0008*/ 	.byte	0x01, 0x35
	.zero		2


	//----- nvinfo : EIATTR_PARAM_CBANK
	.align		4
        /*000c*/ 	.byte	0x04, 0x0a
        /*000e*/ 	.short	(.L_11 - .L_10)
	.align		4
.L_10:
        /*0010*/ 	.word	index@(.nv.constant0.triton_)
        /*0014*/ 	.short	0x0160
        /*0016*/ 	.short	0x0018


	//----- nvinfo : EIATTR_CBANK_PARAM_SIZE
	.align		4
.L_11:
        /*0018*/ 	.byte	0x03, 0x19
        /*001a*/ 	.short	0x0018


	//----- nvinfo : EIATTR_KPARAM_INFO
	.align		4
        /*001c*/ 	.byte	0x04, 0x17
        /*001e*/ 	.short	(.L_13 - .L_12)
.L_12:
        /*0020*/ 	.word	0x00000000
        /*0024*/ 	.short	0x0002
        /*0026*/ 	.short	0x0010
        /*0028*/ 	.byte	0x00, 0xf0, 0x21, 0x00


	//----- nvinfo : EIATTR_KPARAM_INFO
	.align		4
.L_13:
        /*002c*/ 	.byte	0x04, 0x17
        /*002e*/ 	.short	(.L_15 - .L_14)
.L_14:
        /*0030*/ 	.word	0x00000000
        /*0034*/ 	.short	0x0001
        /*0036*/ 	.short	0x0008
        /*0038*/ 	.byte	0x00, 0xf0, 0x21, 0x00


	//----- nvinfo : EIATTR_KPARAM_INFO
	.align		4
.L_15:
        /*003c*/ 	.byte	0x04, 0x17
        /*003e*/ 	.short	(.L_17 - .L_16)
.L_16:
        /*0040*/ 	.word	0x00000000
        /*0044*/ 	.short	0x0000
        /*0046*/ 	.short	0x0000
        /*0048*/ 	.byte	0x00, 0xf0, 0x21, 0x00


	//----- nvinfo : EIATTR_MAXREG_COUNT
	.align		4
.L_17:
        /*004c*/ 	.byte	0x03, 0x1b
        /*004e*/ 	.short	0x00ff


	//----- nvinfo : EIATTR_EXIT_INSTR_OFFSETS
	.align		4
        /*0050*/ 	.byte	0x04, 0x1c
        /*0052*/ 	.short	(.L_19 - .L_18)


	//   ....[0]....
.L_18:
        /*0054*/ 	.word	0x00002520


	//   ....[1]....
        /*0058*/ 	.word	0x00002550


	//----- nvinfo : EIATTR_MAX_THREADS
	.align		4
.L_19:
        /*005c*/ 	.byte	0x04, 0x05
        /*005e*/ 	.short	(.L_21 - .L_20)
.L_20:
        /*0060*/ 	.word	0x00000020
        /*0064*/ 	.word	0x00000001
        /*0068*/ 	.word	0x00000001
.L_21:


//--------------------- .nv.rel.action            --------------------------
	.section	.nv.rel.action,"",@"SHT_CUDA_RELOCINFO"
	.align	8
	.sectionentsize	8
        /*0000*/ 	.byte	0x73, 0x00, 0x00, 0x00, 0x00, 0x00, 0x00, 0x00, 0x00, 0x00, 0x00, 0x11, 0x25, 0x00, 0x05, 0x36


//--------------------- .nv.constant0.triton_     --------------------------
	.section	.nv.constant0.triton_,"a",@progbits
	.align	4
.nv.constant0.triton_:
	.zero		376


//--------------------- .text.triton_             --------------------------
	.section	.text.triton_,"ax",@progbits
	.sectionflags	@"SHF_BARRIERS=1"
	.sectioninfo	@"SHI_REGISTERS=80"
	.align	128
        .global         triton_
        .type           triton_,@function
        .size           triton_,(.L_x_3 - triton_)
        .other          triton_,@"STO_CUDA_ENTRY STV_DEFAULT"
triton_:
.text.triton_:
[----:B------:R-:W-:-:S02]  /*0000*/  MOV R1, c[0x0][0x28] ;  /* 0x00000a0000017a02 */ /* 0x000fc40000000f00 */
[----:B------:R-:W1:Y:S01]  /*0010*/  S2R R0, SR_CTAID.X ;  /* 0x0000000000007919 */ /* 0x000e620000002500 */
[----:B------:R-:W-:Y:S01]  /*0020*/  MOV R23, 0x4 ;  /* 0x0000000400177802 */ /* 0x000fe20000000f00 */
[----:B------:R-:W-:Y:S01]  /*0030*/  ULDC.64 UR8, c[0x0][0x118] ;  /* 0x0000460000087ab9 */ /* 0x000fe20000000a00 */
[----:B------:R-:W-:Y:S01]  /*0040*/  MOV R48, 0x2 ;  /* 0x0000000200307802 */ /* 0x000fe20000000f00 */
[----:B------:R-:W2:Y:S01]  /*0050*/  S2R R52, SR_TID.X ;  /* 0x0000000000347919 */ /* 0x000ea20000002100 */
[----:B------:R-:W-:Y:S01]  /*0060*/  CS2R R60, SRZ ;  /* 0x00000000003c7805 */ /* 0x000fe2000001ff00 */
[----:B------:R-:W-:Y:S02]  /*0070*/  UMOV UR6, 0x1800 ;  /* 0x0000180000067882 */ /* 0x000fe40000000000 */
[----:B------:R-:W3:Y:S01]  /*0080*/  S2R R36, SR_CTAID.Y ;  /* 0x0000000000247919 */ /* 0x000ee20000002600 */
[----:B------:R-:W-:Y:S02]  /*0090*/  UMOV UR4, URZ ;  /* 0x0000003f00047c82 */ /* 0x000fe40008000000 */
[----:B------:R-:W-:-:S02]  /*00a0*/  UPLOP3.LUT UP0, UPT, UPT, UPT, UPT, 0x80, 0x0 ;  /* 0x000000000000789c */ /* 0x000fc40003f0f070 */
[----:B------:R-:W-:Y:S01]  /*00b0*/  UMOV UR5, URZ ;  /* 0x0000003f00057c82 */ /* 0x000fe20008000000 */
[----:B-1----:R-:W-:-:S04]  /*00c0*/  SHF.R.S32.HI R3, RZ, 0x1f, R0 ;  /* 0x0000001fff037819 */ /* 0x002fc80000011400 */
[-C--:B------:R-:W-:Y:S02]  /*00d0*/  LEA.HI R3, R3, R0.reuse, RZ, 0x3 ;  /* 0x0000000003037211 */ /* 0x080fe400078f18ff */
[----:B--2---:R-:W-:Y:S02]  /*00e0*/  SHF.L.U32 R43, R52, 0x1, RZ ;  /* 0x00000001342b7819 */ /* 0x004fe400000006ff */
[----:B------:R-:W-:Y:S02]  /*00f0*/  LOP3.LUT R5, R3, 0xfffffff8, RZ, 0xc0, !PT ;  /* 0xfffffff803057812 */ /* 0x000fe400078ec0ff */
[----:B------:R-:W-:Y:S02]  /*0100*/  LOP3.LUT R38, R43, 0x3e, RZ, 0xc0, !PT ;  /* 0x0000003e2b267812 */ /* 0x000fe400078ec0ff */
[C---:B------:R-:W-:Y:S02]  /*0110*/  IADD3 R2, -R5.reuse, 0x1, RZ ;  /* 0x0000000105027810 */ /* 0x040fe40007ffe1ff */
[----:B------:R-:W-:-:S02]  /*0120*/  IADD3 R5, -R5, R0, RZ ;  /* 0x0000000005057210 */ /* 0x000fc40007ffe1ff */
[----:B------:R-:W-:Y:S02]  /*0130*/  IMNMX R4, R2, 0x8, PT ;  /* 0x0000000802047817 */ /* 0x000fe40003800200 */
[----:B------:R-:W-:Y:S02]  /*0140*/  IABS R9, R5 ;  /* 0x0000000500097213 */ /* 0x000fe40000000000 */
[-C--:B------:R-:W-:Y:S02]  /*0150*/  IABS R8, R4.reuse ;  /* 0x0000000400087213 */ /* 0x080fe40000000000 */
[-C--:B------:R-:W-:Y:S02]  /*0160*/  IABS R10, R4.reuse ;  /* 0x00000004000a7213 */ /* 0x080fe40000000000 */
[----:B------:R-:W1:Y:S01]  /*0170*/  I2F.RP R6, R8 ;  /* 0x0000000800067306 */ /* 0x000e620000209400 */
[----:B------:R-:W-:Y:S02]  /*0180*/  LOP3.LUT R5, R5, R4, RZ, 0x3c, !PT ;  /* 0x0000000405057212 */ /* 0x000fe400078e3cff */
[----:B------:R-:W-:-:S02]  /*0190*/  SHF.L.U32 R38, R38, 0x2, RZ ;  /* 0x0000000226267819 */ /* 0x000fc400000006ff */
[----:B------:R-:W-:Y:S02]  /*01a0*/  ISETP.GE.AND P2, PT, R5, RZ, PT ;  /* 0x000000ff0500720c */ /* 0x000fe40003f46270 */
[----:B------:R-:W-:Y:S01]  /*01b0*/  LOP3.LUT R5, RZ, R4, RZ, 0x33, !PT ;  /* 0x00000004ff057212 */ /* 0x000fe200078e33ff */
[----:B-1----:R-:W1:Y:S02]  /*01c0*/  MUFU.RCP R6, R6 ;  /* 0x0000000600067308 */ /* 0x002e640000001000 */
[----:B-1----:R-:W-:-:S06]  /*01d0*/  IADD3 R2, R6, 0xffffffe, RZ ;  /* 0x0ffffffe06027810 */ /* 0x002fcc0007ffe0ff */
[----:B------:R1:W2:Y:S02]  /*01e0*/  F2I.FTZ.U32.TRUNC.NTZ R3, R2 ;  /* 0x0000000200037305 */ /* 0x0002a4000021f000 */
[----:B-1----:R-:W-:Y:S02]  /*01f0*/  MOV R2, RZ ;  /* 0x000000ff00027202 */ /* 0x002fe40000000f00 */
[----:B--2---:R-:W-:-:S05]  /*0200*/  IADD3 R7, RZ, -R3, RZ ;  /* 0x80000003ff077210 */ /* 0x004fca0007ffe0ff */
[----:B------:R-:W-:-:S04]  /*0210*/  IMAD R7, R7, R8, RZ ;  /* 0x0000000807077224 */ /* 0x000fc800078e02ff */
[----:B------:R-:W-:Y:S01]  /*0220*/  IMAD.HI.U32 R6, R3, R7, R2 ;  /* 0x0000000703067227 */ /* 0x000fe200078e0002 */
[----:B------:R-:W-:-:S05]  /*0230*/  IADD3 R7, RZ, -R10, RZ ;  /* 0x8000000aff077210 */ /* 0x000fca0007ffe0ff */
[----:B------:R-:W-:-:S04]  /*0240*/  IMAD.HI.U32 R6, R6, R9, RZ ;  /* 0x0000000906067227 */ /* 0x000fc800078e00ff */
[----:B------:R-:W-:-:S05]  /*0250*/  IMAD R7, R6, R7, R9 ;  /* 0x0000000706077224 */ /* 0x000fca00078e0209 */
[----:B------:R-:W-:-:S13]  /*0260*/  ISETP.GT.U32.AND P1, PT, R8, R7, PT ;  /* 0x000000070800720c */ /* 0x000fda0003f24070 */
[-C--:B------:R-:W-:Y:S02]  /*0270*/  @!P1 IADD3 R7, R7, -R8.reuse, RZ ;  /* 0x8000000807079210 */ /* 0x080fe40007ffe0ff */
[----:B------:R-:W-:Y:S02]  /*0280*/  @!P1 IADD3 R6, R6, 0x1, RZ ;  /* 0x0000000106069810 */ /* 0x000fe40007ffe0ff */
[----:B------:R-:W-:-:S13]  /*0290*/  ISETP.GE.U32.AND P0, PT, R7, R8, PT ;  /* 0x000000080700720c */ /* 0x000fda0003f06070 */
[----:B------:R-:W-:Y:S02]  /*02a0*/  @P0 IADD3 R6, R6, 0x1, RZ ;  /* 0x0000000106060810 */ /* 0x000fe40007ffe0ff */
[----:B------:R-:W-:Y:S02]  /*02b0*/  ISETP.NE.AND P0, PT, R4, RZ, PT ;  /* 0x000000ff0400720c */ /* 0x000fe40003f05270 */
[----:B------:R-:W-:Y:S02]  /*02c0*/  @!P2 IADD3 R6, -R6, RZ, RZ ;  /* 0x000000ff0606a210 */ /* 0x000fe40007ffe1ff */
[----:B------:R-:W-:Y:S02]  /*02d0*/  SHF.L.U32 R4, R52, 0x2, RZ ;  /* 0x0000000234047819 */ /* 0x000fe400000006ff */
[----:B------:R-:W-:Y:S02]  /*02e0*/  SEL R5, R5, R6, !P0 ;  /* 0x0000000605057207 */ /* 0x000fe40004000000 */
[----:B------:R-:W-:-:S02]  /*02f0*/  LOP3.LUT R6, R4, 0xc, RZ, 0xc0, !PT ;  /* 0x0000000c04067812 */ /* 0x000fc400078ec0ff */
[----:B------:R-:W-:Y:S02]  /*0300*/  SHF.R.S32.HI R8, RZ, 0x1b, R5 ;  /* 0x0000001bff087819 */ /* 0x000fe40000011405 */
[----:B------:R-:W-:Y:S02]  /*0310*/  LEA R37, R5, R6, 0x4 ;  /* 0x0000000605257211 */ /* 0x000fe400078e20ff */
[----:B------:R-:W-:Y:S02]  /*0320*/  SGXT R8, R8, 0x1 ;  /* 0x000000010808781a */ /* 0x000fe40000000200 */
[----:B------:R-:W-:Y:S02]  /*0330*/  SHF.R.U32.HI R4, RZ, 0x2, R52 ;  /* 0x00000002ff047819 */ /* 0x000fe40000011634 */
[----:B------:R-:W-:Y:S02]  /*0340*/  LEA.HI R8, R8, R37, RZ, 0x4 ;  /* 0x0000002508087211 */ /* 0x000fe400078f20ff */
[----:B------:R-:W-:-:S02]  /*0350*/  LOP3.LUT R5, R43, 0x1e, RZ, 0xc0, !PT ;  /* 0x0000001e2b057812 */ /* 0x000fc400078ec0ff */
[----:B------:R-:W-:Y:S02]  /*0360*/  LOP3.LUT R8, R8, 0xfffffff0, RZ, 0xc0, !PT ;  /* 0xfffffff008087812 */ /* 0x000fe400078ec0ff */
[----:B------:R-:W-:Y:S01]  /*0370*/  SGXT.U32 R4, R4, 0x3 ;  /* 0x000000030404781a */ /* 0x000fe20000000000 */
[----:B---3--:R-:W-:Y:S01]  /*0380*/  IMAD R9, R36, 0x32, R5 ;  /* 0x0000003224097824 */ /* 0x008fe200078e0205 */
[----:B------:R-:W-:Y:S02]  /*0390*/  IADD3 R7, R37, -R8, RZ ;  /* 0x8000000825077210 */ /* 0x000fe40007ffe0ff */
[----:B------:R-:W-:Y:S02]  /*03a0*/  ISETP.GE.U32.AND P2, PT, R5, 0x12, PT ;  /* 0x000000120500780c */ /* 0x000fe40003f46070 */
[----:B------:R-:W-:Y:S01]  /*03b0*/  LOP3.LUT R5, R4, 0x8, RZ, 0xfc, !PT ;  /* 0x0000000804057812 */ /* 0x000fe200078efcff */
[----:B------:R-:W-:Y:S01]  /*03c0*/  IMAD R8, R36, 0x320, R7 ;  /* 0x0000032024087824 */ /* 0x000fe200078e0207 */
[----:B------:R-:W-:-:S02]  /*03d0*/  LOP3.LUT R10, R4, 0x10, RZ, 0xfc, !PT ;  /* 0x00000010040a7812 */ /* 0x000fc400078efcff */
[----:B------:R-:W-:Y:S02]  /*03e0*/  SHF.L.U32 R11, R4, 0x4, RZ ;  /* 0x00000004040b7819 */ /* 0x000fe400000006ff */
[----:B------:R-:W-:Y:S01]  /*03f0*/  SHF.L.U32 R13, R5, 0x4, RZ ;  /* 0x00000004050d7819 */ /* 0x000fe200000006ff */
[----:B------:R-:W-:Y:S01]  /*0400*/  IMAD.WIDE R4, R9, R23, c[0x0][0x160] ;  /* 0x0000580009047625 */ /* 0x000fe200078e0217 */
[C---:B------:R-:W-:Y:S02]  /*0410*/  SHF.L.U32 R15, R10.reuse, 0x4, RZ ;  /* 0x000000040a0f7819 */ /* 0x040fe400000006ff */
[C---:B------:R-:W-:Y:S02]  /*0420*/  IADD3 R22, R11.reuse, R8, RZ ;  /* 0x000000080b167210 */ /* 0x040fe40007ffe0ff */
[----:B------:R-:W-:Y:S01]  /*0430*/  ISETP.GE.U32.AND P1, PT, R10, 0x12, PT ;  /* 0x000000120a00780c */ /* 0x000fe20003f26070 */
[----:B------:R1:W-:Y:S01]  /*0440*/  LDGSTS.E.64 [R38], [R4.64] ;  /* 0x0000000004267fae */ /* 0x0003e2000b921a48 */
[----:B------:R-:W-:-:S02]  /*0450*/  LOP3.LUT R39, R11, R6, RZ, 0xfc, !PT ;  /* 0x000000060b277212 */ /* 0x000fc400078efcff */
[C---:B------:R-:W-:Y:S01]  /*0460*/  IADD3 R9, R13.reuse, R8, RZ ;  /* 0x000000080d097210 */ /* 0x040fe20007ffe0ff */
[----:B------:R1:W-:Y:S01]  /*0470*/  LDGSTS.E.64 [R38+0x100], [R4.64] ;  /* 0x0010000004267fae */ /* 0x0003e2000b921a48 */
[----:B------:R-:W-:Y:S02]  /*0480*/  LOP3.LUT R40, R13, R6, RZ, 0xfc, !PT ;  /* 0x000000060d287212 */ /* 0x000fe400078efcff */
[C---:B------:R-:W-:Y:S01]  /*0490*/  IADD3 R10, R15.reuse, R8, RZ ;  /* 0x000000080f0a7210 */ /* 0x040fe20007ffe0ff */
[----:B------:R1:W-:Y:S01]  /*04a0*/  LDGSTS.E.64 [R38+0x200], [R4.64] ;  /* 0x0020000004267fae */ /* 0x0003e2000b921a48 */
[----:B------:R-:W-:Y:S01]  /*04b0*/  LOP3.LUT R41, R15, R6, RZ, 0xfc, !PT ;  /* 0x000000060f297212 */ /* 0x000fe200078efcff */
[CC--:B------:R-:W-:Y:S01]  /*04c0*/  IMAD.WIDE R6, R22.reuse, R23.reuse, c[0x0][0x168] ;  /* 0x00005a0016067625 */ /* 0x0c0fe200078e0217 */
[----:B------:R-:W-:Y:S01]  /*04d0*/  IADD3 R12, R22, 0x180, RZ ;  /* 0x00000180160c7810 */ /* 0x000fe20007ffe0ff */
[----:B------:R1:W-:Y:S01]  /*04e0*/  LDGSTS.E.64 [R38+0x300], [R4.64] ;  /* 0x0030000004267fae */ /* 0x0003e2000b921a48 */
[----:B------:R-:W-:Y:S01]  /*04f0*/  SHF.L.U32 R39, R39, 0x2, RZ ;  /* 0x0000000227277819 */ /* 0x000fe200000006ff */
[-C--:B------:R-:W-:Y:S01]  /*0500*/  IMAD.WIDE R8, R9, R23.reuse, c[0x0][0x168] ;  /* 0x00005a0009087625 */ /* 0x080fe200078e0217 */
[----:B------:R-:W-:Y:S01]  /*0510*/  SHF.L.U32 R40, R40, 0x2, RZ ;  /* 0x0000000228287819 */ /* 0x000fe200000006ff */
[----:B------:R1:W-:Y:S01]  /*0520*/  LDGSTS.E.64 [R38+0x400], [R4.64] ;  /* 0x0040000004267fae */ /* 0x0003e2000b921a48 */
[----:B------:R-:W-:Y:S01]  /*0530*/  SHF.L.U32 R41, R41, 0x2, RZ ;  /* 0x0000000229297819 */ /* 0x000fe200000006ff */
[-C--:B------:R-:W-:Y:S01]  /*0540*/  IMAD.WIDE R10, R10, R23.reuse, c[0x0][0x168] ;  /* 0x00005a000a0a7625 */ /* 0x080fe200078e0217 */
[----:B------:R-:W-:Y:S01]  /*0550*/  IADD3 R16, P5, R8, 0x1000, RZ ;  /* 0x0000100008107810 */ /* 0x000fe20007fbe0ff */
[----:B------:R1:W-:Y:S01]  /*0560*/  LDGSTS.E.64 [R38+0x500], [R4.64] ;  /* 0x0050000004267fae */ /* 0x0003e2000b921a48 */
[----:B------:R-:W-:Y:S01]  /*0570*/  IADD3 R14, P3, R6, 0x1000, RZ ;  /* 0x00001000060e7810 */ /* 0x000fe20007f7e0ff */
[----:B------:R-:W-:Y:S01]  /*0580*/  IMAD.WIDE R12, R12, R23, c[0x0][0x168] ;  /* 0x00005a000c0c7625 */ /* 0x000fe200078e0217 */
[----:B------:R-:W-:Y:S01]  /*0590*/  IADD3 R18, P4, R10, 0x1000, RZ ;  /* 0x000010000a127810 */ /* 0x000fe20007f9e0ff */
[----:B------:R1:W-:Y:S01]  /*05a0*/  LDGSTS.E.64 [R38+0x600], [R4.64] ;  /* 0x0060000004267fae */ /* 0x0003e2000b921a48 */
[----:B------:R-:W-:-:S02]  /*05b0*/  IADD3.X R17, RZ, R9, RZ, P5, !PT ;  /* 0x00000009ff117210 */ /* 0x000fc40002ffe4ff */
[----:B------:R-:W-:Y:S01]  /*05c0*/  IADD3 R20, P5, R12, 0x1000, RZ ;  /* 0x000010000c147810 */ /* 0x000fe20007fbe0ff */
[----:B------:R1:W-:Y:S01]  /*05d0*/  LDGSTS.E.64 [R38+0x700], [R4.64] ;  /* 0x0070000004267fae */ /* 0x0003e2000b921a48 */
[----:B------:R-:W-:Y:S02]  /*05e0*/  IADD3.X R15, RZ, R7, RZ, P3, !PT ;  /* 0x00000007ff0f7210 */ /* 0x000fe40001ffe4ff */
[----:B------:R-:W-:Y:S01]  /*05f0*/  IADD3.X R19, RZ, R11, RZ, P4, !PT ;  /* 0x0000000bff137210 */ /* 0x000fe200027fe4ff */
[----:B------:R-:W0:Y:S01]  /*0600*/  LDGDEPBAR ;  /* 0x00000000000079af */ /* 0x000e220000000000 */
[----:B------:R-:W-:Y:S02]  /*0610*/  IADD3.X R21, RZ, R13, RZ, P5, !PT ;  /* 0x0000000dff157210 */ /* 0x000fe40002ffe4ff */
[----:B------:R-:W-:Y:S01]  /*0620*/  IADD3 R54, P3, R4, 0x180, RZ ;  /* 0x0000018004367810 */ /* 0x000fe20007f7e0ff */
[----:B------:R2:W-:Y:S01]  /*0630*/  LDGSTS.E.BYPASS.128 [R39+0x1800], [R6.64] ;  /* 0x0180000006277fae */ /* 0x0005e2000b901c48 */
[----:B------:R-:W-:-:S02]  /*0640*/  SHF.L.U32 R52, R52, 0x3, RZ ;  /* 0x0000000334347819 */ /* 0x000fc400000006ff */
[----:B------:R-:W-:Y:S01]  /*0650*/  IADD3.X R51, RZ, R5, RZ, P3, !PT ;  /* 0x00000005ff337210 */ /* 0x000fe20001ffe4ff */
[----:B------:R3:W-:Y:S01]  /*0660*/  LDGSTS.E.BYPASS.128 [R40+0x1800], [R8.64] ;  /* 0x0180000008287fae */ /* 0x0007e2000b901c48 */
[----:B------:R-:W-:Y:S02]  /*0670*/  LOP3.LUT R52, R52, 0x1c0, RZ, 0xc0, !PT ;  /* 0x000001c034347812 */ /* 0x000fe400078ec0ff */
[----:B------:R-:W-:Y:S01]  /*0680*/  LOP3.LUT R43, R43, 0xe, RZ, 0xc0, !PT ;  /* 0x0000000e2b2b7812 */ /* 0x000fe200078ec0ff */
[----:B------:R4:W-:Y:S04]  /*0690*/  LDGSTS.E.BYPASS.128 [R41+0x1800], [R10.64] ;  /* 0x018000000a297fae */ /* 0x0009e8000b901c48 */
[----:B------:R2:W-:Y:S04]  /*06a0*/  LDGSTS.E.BYPASS.128 [R39+0x1e00], [R12.64] ;  /* 0x01e000000c277fae */ /* 0x0005e8000b901c48 */
[----:B------:R-:W0:Y:S01]  /*06b0*/  LDGDEPBAR ;  /* 0x00000000000079af */ /* 0x000e220000000000 */
[----:B---3--:R-:W-:-:S03]  /*06c0*/  IADD3 R8, R22, 0x100, RZ ;  /* 0x0000010016087810 */ /* 0x008fc60007ffe0ff */
[----:B------:R-:W-:Y:S06]  /*06d0*/  BAR.SYNC 0x0 ;  /* 0x0000000000007b1d */ /* 0x000fec0000000000 */
[----:B------:R-:W-:Y:S01]  /*06e0*/  @!PT LDS RZ, [RZ] ;  /* 0x00000000fffff984 */ /* 0x000fe20000000800 */
[----:B------:R-:W-:Y:S01]  /*06f0*/  @!PT LDS RZ, [RZ] ;  /* 0x00000000fffff984 */ /* 0x000fe20000000800 */
[----:B------:R-:W-:Y:S01]  /*0700*/  @!PT LDS RZ, [RZ] ;  /* 0x00000000fffff984 */ /* 0x000fe20000000800 */
[----:B------:R1:W-:Y:S01]  /*0710*/  LDGSTS.E.64 [R38+0x800], [R4.64+0x80], !P2 ;  /* 0x0080008004267fae */ /* 0x0003e2000d121a48 */
[----:B----4-:R-:W-:Y:S01]  /*0720*/  IADD3 R10, R22, 0x80, RZ ;  /* 0x00000080160a7810 */ /* 0x010fe20007ffe0ff */
[-C--:B------:R-:W-:Y:S02]  /*0730*/  IMAD.WIDE R8, R8, R23.reuse, c[0x0][0x168] ;  /* 0x00005a0008087625 */ /* 0x080fe400078e0217 */
[----:B------:R1:W-:Y:S02]  /*0740*/  LDGSTS.E.64 [R38+0x900], [R4.64+0x80], !P2 ;  /* 0x0090008004267fae */ /* 0x0003e4000d121a48 */
[----:B------:R-:W-:-:S02]  /*0750*/  IMAD.WIDE R10, R10, R23, c[0x0][0x168] ;  /* 0x00005a000a0a7625 */ /* 0x000fc400078e0217 */
[----:B------:R1:W-:Y:S04]  /*0760*/  LDGSTS.E.64 [R38+0xa00], [R4.64+0x80], !P2 ;  /* 0x00a0008004267fae */ /* 0x0003e8000d121a48 */
[----:B------:R1:W-:Y:S04]  /*0770*/  LDGSTS.E.64 [R38+0xb00], [R4.64+0x80], !P2 ;  /* 0x00b0008004267fae */ /* 0x0003e8000d121a48 */
[----:B------:R1:W-:Y:S04]  /*0780*/  LDGSTS.E.64 [R38+0xc00], [R4.64+0x80], !P2 ;  /* 0x00c0008004267fae */ /* 0x0003e8000d121a48 */
[----:B------:R1:W-:Y:S04]  /*0790*/  LDGSTS.E.64 [R38+0xd00], [R4.64+0x80], !P2 ;  /* 0x00d0008004267fae */ /* 0x0003e8000d121a48 */
[----:B------:R1:W-:Y:S04]  /*07a0*/  LDGSTS.E.64 [R38+0xe00], [R4.64+0x80], !P2 ;  /* 0x00e0008004267fae */ /* 0x0003e8000d121a48 */
[----:B------:R1:W-:Y:S01]  /*07b0*/  LDGSTS.E.64 [R38+0xf00], [R4.64+0x80], !P2 ;  /* 0x00f0008004267fae */ /* 0x0003e2000d121a48 */
[----:B------:R-:W-:-:S03]  /*07c0*/  IADD3 R46, P2, R6, 0x1800, RZ ;  /* 0x00001800062e7810 */ /* 0x000fc60007f5e0ff */
[----:B------:R-:W0:Y:S01]  /*07d0*/  LDGDEPBAR ;  /* 0x00000000000079af */ /* 0x000e220000000000 */
[----:B------:R-:W-:Y:S02]  /*07e0*/  IADD3.X R49, RZ, R7, RZ, P2, !PT ;  /* 0x00000007ff317210 */ /* 0x000fe400017fe4ff */
[----:B------:R-:W-:Y:S01]  /*07f0*/  IADD3 R44, P2, R10, 0x1800, RZ ;  /* 0x000018000a2c7810 */ /* 0x000fe20007f5e0ff */
[----:B------:R2:W-:Y:S03]  /*0800*/  LDGSTS.E.BYPASS.128 [R39+0x2000], [R14.64+-0x800] ;  /* 0x020008000e277fae */ /* 0x0005e6000b901c48 */
[----:B------:R-:W-:Y:S01]  /*0810*/  IADD3.X R47, RZ, R11, RZ, P2, !PT ;  /* 0x0000000bff2f7210 */ /* 0x000fe200017fe4ff */
[----:B------:R3:W-:Y:S04]  /*0820*/  LDGSTS.E.BYPASS.128 [R40+0x2000], [R16.64+-0x800] ;  /* 0x0200080010287fae */ /* 0x0007e8000b901c48 */
[----:B------:R2:W-:Y:S01]  /*0830*/  LDGSTS.E.BYPASS.128 [R41+0x2000], [R18.64+-0x800], !P1 ;  /* 0x0200080012297fae */ /* 0x0005e2000c901c48 */
[----:B------:R-:W-:-:S03]  /*0840*/  IADD3 R50, P1, R12, 0x1800, RZ ;  /* 0x000018000c327810 */ /* 0x000fc60007f3e0ff */
[----:B------:R2:W-:Y:S01]  /*0850*/  LDGSTS.E.BYPASS.128 [R39+0x2600], [R20.64+-0x800], !PT ;  /* 0x0260080014277fae */ /* 0x0005e2000f901c48 */
[----:B------:R-:W-:Y:S02]  /*0860*/  IADD3.X R53, RZ, R13, RZ, P1, !PT ;  /* 0x0000000dff357210 */ /* 0x000fe40000ffe4ff */
[----:B------:R-:W-:Y:S01]  /*0870*/  IADD3 R42, P1, R8, 0x1800, RZ ;  /* 0x00001800082a7810 */ /* 0x000fe20007f3e0ff */
[----:B------:R-:W0:Y:S03]  /*0880*/  LDGDEPBAR ;  /* 0x00000000000079af */ /* 0x000e260000000000 */
[----:B------:R-:W-:Y:S01]  /*0890*/  IADD3.X R45, RZ, R9, RZ, P1, !PT ;  /* 0x00000009ff2d7210 */ /* 0x000fe20000ffe4ff */
[----:B------:R-:W-:Y:S06]  /*08a0*/  BAR.SYNC 0x0 ;  /* 0x0000000000007b1d */ /* 0x000fec0000000000 */
[----:B------:R-:W-:Y:S01]  /*08b0*/  @!PT LDS RZ, [RZ] ;  /* 0x00000000fffff984 */ /* 0x000fe20000000800 */
[----:B------:R-:W-:Y:S01]  /*08c0*/  @!PT LDS RZ, [RZ] ;  /* 0x00000000fffff984 */ /* 0x000fe20000000800 */
[----:B------:R-:W-:Y:S01]  /*08d0*/  @!PT LDS RZ, [RZ] ;  /* 0x00000000fffff984 */ /* 0x000fe20000000800 */
[----:B------:R1:W-:Y:S01]  /*08e0*/  LDGSTS.E.64 [R38+0x1000], [R4.64+0x100], !PT ;  /* 0x0100010004267fae */ /* 0x0003e2000f921a48 */
[----:B------:R-:W-:-:S03]  /*08f0*/  CS2R R8, SRZ ;  /* 0x0000000000087805 */ /* 0x000fc6000001ff00 */
[----:B------:R1:W-:Y:S04]  /*0900*/  LDGSTS.E.64 [R38+0x1100], [R4.64+0x100], !PT ;  /* 0x0110010004267fae */ /* 0x0003e8000f921a48 */
[----:B------:R1:W-:Y:S04]  /*0910*/  LDGSTS.E.64 [R38+0x1200], [R4.64+0x100], !PT ;  /* 0x0120010004267fae */ /* 0x0003e8000f921a48 */
[----:B------:R1:W-:Y:S04]  /*0920*/  LDGSTS.E.64 [R38+0x1300], [R4.64+0x100], !PT ;  /* 0x0130010004267fae */ /* 0x0003e8000f921a48 */
[----:B------:R1:W-:Y:S04]  /*0930*/  LDGSTS.E.64 [R38+0x1400], [R4.64+0x100], !PT ;  /* 0x0140010004267fae */ /* 0x0003e8000f921a48 */
[----:B------:R1:W-:Y:S04]  /*0940*/  LDGSTS.E.64 [R38+0x1500], [R4.64+0x100], !PT ;  /* 0x0150010004267fae */ /* 0x0003e8000f921a48 */
[----:B------:R1:W-:Y:S04]  /*0950*/  LDGSTS.E.64 [R38+0x1600], [R4.64+0x100], !PT ;  /* 0x0160010004267fae */ /* 0x0003e8000f921a48 */
[----:B------:R1:W-:Y:S04]  /*0960*/  LDGSTS.E.64 [R38+0x1700], [R4.64+0x100], !PT ;  /* 0x0170010004267fae */ /* 0x0003e8000f921a48 */
[----:B------:R-:W0:Y:S04]  /*0970*/  LDGDEPBAR ;  /* 0x00000000000079af */ /* 0x000e280000000000 */
[----:B------:R2:W-:Y:S04]  /*0980*/  LDGSTS.E.BYPASS.128 [R39+0x2800], [R14.64], !PT ;  /* 0x028000000e277fae */ /* 0x0005e8000f901c48 */
[----:B------:R3:W-:Y:S01]  /*0990*/  LDGSTS.E.BYPASS.128 [R40+0x2800], [R16.64], !PT ;  /* 0x0280000010287fae */ /* 0x0007e2000f901c48 */
[----:B-1----:R-:W-:-:S03]  /*09a0*/  CS2R R4, SRZ ;  /* 0x0000000000047805 */ /* 0x002fc6000001ff00 */
[----:B------:R2:W-:Y:S04]  /*09b0*/  LDGSTS.E.BYPASS.128 [R41+0x2800], [R18.64], !PT ;  /* 0x0280000012297fae */ /* 0x0005e8000f901c48 */
[----:B------:R2:W-:Y:S04]  /*09c0*/  LDGSTS.E.BYPASS.128 [R39+0x2e00], [R20.64], !PT ;  /* 0x02e0000014277fae */ /* 0x0005e8000f901c48 */
[----:B------:R-:W0:Y:S01]  /*09d0*/  LDGDEPBAR ;  /* 0x00000000000079af */ /* 0x000e220000000000 */
[----:B---3--:R-:W-:Y:S01]  /*09e0*/  CS2R R16, SRZ ;  /* 0x0000000000107805 */ /* 0x008fe2000001ff00 */
[----:B------:R-:W-:-:S04]  /*09f0*/  DEPBAR.LE SB0, 0x4 ;  /* 0x000081000000791a */ /* 0x000fc80000000000 */
[----:B--2---:R-:W-:Y:S06]  /*0a00*/  BAR.SYNC 0x0 ;  /* 0x0000000000007b1d */ /* 0x004fec0000000000 */
.L_x_1:
[----:B------:R-:W-:Y:S01]  /*0a10*/  LDS.64 R66, [R43.X4+UR6] ;  /* 0x000000062b427984 */ /* 0x000fe20008004a00 */
[----:B------:R-:W-:Y:S01]  /*0a20*/  IADD3 R48, R48, 0x1, RZ ;  /* 0x0000000130307810 */ /* 0x000fe20007ffe0ff */
[----:B------:R-:W-:Y:S02]  /*0a30*/  UIADD3 UR5, UR5, 0x1, URZ ;  /* 0x0000000105057890 */ /* 0x000fe4000fffe03f */
[----:B------:R-:W1:Y:S01]  /*0a40*/  LDS.128 R28, [R52.X4+UR4] ;  /* 0x00000004341c7984 */ /* 0x000e620008004c00 */
[C---:B------:R-:W-:Y:S01]  /*0a50*/  ISETP.GE.AND P1, PT, R48.reuse, 0x3, PT ;  /* 0x000000033000780c */ /* 0x040fe20003f26270 */
[----:B------:R-:W-:Y:S02]  /*0a60*/  UISETP.GE.AND UP1, UPT, UR5, 0x3, UPT ;  /* 0x000000030500788c */ /* 0x000fe4000bf26270 */
[----:B------:R-:W2:Y:S01]  /*0a70*/  LDS.128 R24, [R52.X4+UR4+0x400] ;  /* 0x0004000434187984 */ /* 0x000ea20008004c00 */
[----:B------:R-:W-:Y:S01]  /*0a80*/  SEL R48, R48, RZ, !P1 ;  /* 0x000000ff30307207 */ /* 0x000fe20004800000 */
[----:B------:R-:W-:-:S02]  /*0a90*/  USEL UR5, UR5, URZ, !UP1 ;  /* 0x0000003f05057287 */ /* 0x000fc4000c800000 */
[----:B------:R-:W3:Y:S04]  /*0aa0*/  LDS.64 R68, [R43.X4+UR6+0x40] ;  /* 0x000040062b447984 */ /* 0x000ee80008004a00 */
[----:B------:R-:W4:Y:S04]  /*0ab0*/  LDS.128 R20, [R52.X4+UR4+0x480] ;  /* 0x0004800434147984 */ /* 0x000f280008004c00 */
[----:B------:R-:W4:Y:S04]  /*0ac0*/  LDS.128 R32, [R52.X4+UR4+0x80] ;  /* 0x0000800434207984 */ /* 0x000f280008004c00 */
[----:B------:R-:W4:Y:S04]  /*0ad0*/  LDS.64 R64, [R43.X4+UR6+0x80] ;  /* 0x000080062b407984 */ /* 0x000f280008004a00 */
[----:B------:R-:W4:Y:S04]  /*0ae0*/  LDS.64 R62, [R43.X4+UR6+0xc0] ;  /* 0x0000c0062b3e7984 */ /* 0x000f280008004a00 */
[----:B------:R-:W-:Y:S04]  /*0af0*/  LDS.64 R56, [R43.X4+UR6+0x100] ;  /* 0x000100062b387984 */ /* 0x000fe80008004a00 */
[----:B------:R-:W4:Y:S04]  /*0b00*/  LDS.128 R12, [R52.X4+UR4+0x10] ;  /* 0x00001004340c7984 */ /* 0x000f280008004c00 */
[----:B------:R-:W-:Y:S01]  /*0b10*/  LDS.64 R58, [R43.X4+UR6+0x140] ;  /* 0x000140062b3a7984 */ /* 0x000fe20008004a00 */
[C---:B-1----:R-:W-:Y:S01]  /*0b20*/  FFMA R7, R28.reuse, R66, R16 ;  /* 0x000000421c077223 */ /* 0x042fe20000000010 */
[----:B------:R-:W-:-:S02]  /*0b30*/  FFMA R28, R28, R67, R17 ;  /* 0x000000431c1c7223 */ /* 0x000fc40000000011 */
[----:B------:R-:W1:Y:S01]  /*0b40*/  LDS.128 R16, [R52.X4+UR4+0x410] ;  /* 0x0004100434107984 */ /* 0x000e620008004c00 */
[C---:B--2---:R-:W-:Y:S01]  /*0b50*/  FFMA R6, R24.reuse, R67, R5 ;  /* 0x0000004318067223 */ /* 0x044fe20000000005 */
[-C--:B------:R-:W-:Y:S01]  /*0b60*/  FFMA R4, R24, R66.reuse, R4 ;  /* 0x0000004218047223 */ /* 0x080fe20000000004 */
[----:B---3--:R-:W-:Y:S01]  /*0b70*/  FFMA R55, R29, R69, R28 ;  /* 0x000000451d377223 */ /* 0x008fe2000000001c */
[C---:B------:R-:W-:Y:S02]  /*0b80*/  FFMA R29, R68.reuse, R29, R7 ;  /* 0x0000001d441d7223 */ /* 0x040fe40000000007 */
[----:B------:R-:W-:Y:S01]  /*0b90*/  FFMA R71, R68, R25, R4 ;  /* 0x0000001944477223 */ /* 0x000fe20000000004 */
[----:B------:R-:W-:Y:S01]  /*0ba0*/  FFMA R73, R25, R69, R6 ;  /* 0x0000004519497223 */ /* 0x000fe20000000006 */
[CC--:B----4-:R-:W-:Y:S01]  /*0bb0*/  FFMA R24, R20.reuse, R67.reuse, R9 ;  /* 0x0000004314187223 */ /* 0x0d0fe20000000009 */
[----:B------:R-:W2:Y:S01]  /*0bc0*/  LDS.128 R4, [R52.X4+UR4+0x490] ;  /* 0x0004900434047984 */ /* 0x000ea20008004c00 */
[----:B------:R-:W-:Y:S01]  /*0bd0*/  FFMA R25, R20, R66, R8 ;  /* 0x0000004214197223 */ /* 0x000fe20000000008 */
[----:B------:R-:W-:-:S02]  /*0be0*/  FFMA R20, R32, R67, R61 ;  /* 0x0000004320147223 */ /* 0x000fc4000000003d */
[----:B------:R-:W3:Y:S01]  /*0bf0*/  LDS.128 R8, [R52.X4+UR4+0x90] ;  /* 0x0000900434087984 */ /* 0x000ee20008004c00 */
[----:B------:R-:W-:Y:S01]  /*0c00*/  FFMA R32, R32, R66, R60 ;  /* 0x0000004220207223 */ /* 0x000fe2000000003c */
[C---:B------:R-:W-:Y:S01]  /*0c10*/  FFMA R25, R68.reuse, R21, R25 ;  /* 0x0000001544197223 */ /* 0x040fe20000000019 */
[-C--:B------:R-:W-:Y:S01]  /*0c20*/  FFMA R21, R21, R69.reuse, R24 ;  /* 0x0000004515157223 */ /* 0x080fe20000000018 */
[----:B------:R-:W-:Y:S01]  /*0c30*/  FFMA R69, R33, R69, R20 ;  /* 0x0000004521457223 */ /* 0x000fe20000000014 */
[----:B------:R-:W4:Y:S01]  /*0c40*/  LDS.64 R60, [R43.X4+UR6+0x180] ;  /* 0x000180062b3c7984 */ /* 0x000f220008004a00 */
[----:B------:R-:W-:Y:S01]  /*0c50*/  FFMA R33, R68, R33, R32 ;  /* 0x0000002144217223 */ /* 0x000fe20000000020 */
[-C--:B------:R-:W-:Y:S01]  /*0c60*/  FFMA R20, R22, R65.reuse, R21 ;  /* 0x0000004116147223 */ /* 0x080fe20000000015 */
[-C--:B------:R-:W-:Y:S01]  /*0c70*/  FFMA R24, R26, R65.reuse, R73 ;  /* 0x000000411a187223 */ /* 0x080fe20000000049 */
[C---:B------:R-:W-:Y:S01]  /*0c80*/  FFMA R28, R64.reuse, R30, R29 ;  /* 0x0000001e401c7223 */ /* 0x040fe2000000001d */
[C---:B------:R-:W-:Y:S01]  /*0c90*/  FFMA R33, R64.reuse, R34, R33 ;  /* 0x0000002240217223 */ /* 0x040fe20000000021 */
[C---:B------:R-:W-:Y:S01]  /*0ca0*/  FFMA R22, R64.reuse, R22, R25 ;  /* 0x0000001640167223 */ /* 0x040fe20000000019 */
[----:B------:R-:W-:Y:S01]  /*0cb0*/  FFMA R26, R64, R26, R71 ;  /* 0x0000001a401a7223 */ /* 0x000fe20000000047 */
[-C--:B------:R-:W-:Y:S01]  /*0cc0*/  FFMA R34, R34, R65.reuse, R69 ;  /* 0x0000004122227223 */ /* 0x080fe20000000045 */
[----:B------:R-:W-:Y:S01]  /*0cd0*/  FFMA R30, R30, R65, R55 ;  /* 0x000000411e1e7223 */ /* 0x000fe20000000037 */
[C---:B------:R-:W-:Y:S01]  /*0ce0*/  FFMA R69, R62.reuse, R35, R33 ;  /* 0x000000233e457223 */ /* 0x040fe20000000021 */
[----:B------:R-:W4:Y:S01]  /*0cf0*/  LDS.64 R64, [R43.X4+UR6+0x1c0] ;  /* 0x0001c0062b407984 */ /* 0x000f220008004a00 */
[-C--:B------:R-:W-:Y:S01]  /*0d00*/  FFMA R55, R35, R63.reuse, R34 ;  /* 0x0000003f23377223 */ /* 0x080fe20000000022 */
[----:B------:R-:W-:Y:S01]  /*0d10*/  FFMA R30, R31, R63, R30 ;  /* 0x0000003f1f1e7223 */ /* 0x000fe2000000001e */
[C---:B------:R-:W-:Y:S01]  /*0d20*/  FFMA R31, R62.reuse, R31, R28 ;  /* 0x0000001f3e1f7223 */ /* 0x040fe2000000001c */
[C---:B------:R-:W-:Y:S01]  /*0d30*/  FFMA R29, R62.reuse, R27, R26 ;  /* 0x0000001b3e1d7223 */ /* 0x040fe2000000001a */
[----:B------:R-:W-:Y:S01]  /*0d40*/  FFMA R33, R27, R63, R24 ;  /* 0x0000003f1b217223 */ /* 0x000fe20000000018 */
[----:B------:R-:W-:Y:S01]  /*0d50*/  FFMA R35, R62, R23, R22 ;  /* 0x000000173e237223 */ /* 0x000fe20000000016 */
[----:B------:R-:W-:Y:S01]  /*0d60*/  FFMA R71, R23, R63, R20 ;  /* 0x0000003f17477223 */ /* 0x000fe20000000014 */
[----:B------:R-:W-:Y:S01]  /*0d70*/  LDS.128 R24, [R52.X4+UR4+0x420] ;  /* 0x0004200434187984 */ /* 0x000fe20008004c00 */
[CC--:B------:R-:W-:Y:S01]  /*0d80*/  FFMA R31, R12.reuse, R56.reuse, R31 ;  /* 0x000000380c1f7223 */ /* 0x0c0fe2000000001f */
[-C--:B------:R-:W-:Y:S01]  /*0d90*/  FFMA R30, R12, R57.reuse, R30 ;  /* 0x000000390c1e7223 */ /* 0x080fe2000000001e */
[C---:B-1----:R-:W-:Y:S01]  /*0da0*/  FFMA R12, R16.reuse, R57, R33 ;  /* 0x00000039100c7223 */ /* 0x042fe20000000021 */
[----:B------:R-:W1:Y:S01]  /*0db0*/  LDS.64 R62, [R43.X4+UR6+0x200] ;  /* 0x000200062b3e7984 */ /* 0x000e620008004a00 */
[----:B------:R-:W-:Y:S01]  /*0dc0*/  FFMA R16, R16, R56, R29 ;  /* 0x0000003810107223 */ /* 0x000fe2000000001d */
[----:B------:R-:W-:Y:S01]  /*0dd0*/  FFMA R73, R13, R59, R30 ;  /* 0x0000003b0d497223 */ /* 0x000fe2000000001e */
[C---:B------:R-:W-:Y:S01]  /*0de0*/  FFMA R75, R58.reuse, R13, R31 ;  /* 0x0000000d3a4b7223 */ /* 0x040fe2000000001f */
[----:B------:R-:W1:Y:S01]  /*0df0*/  LDS.128 R20, [R52.X4+UR4+0x20] ;  /* 0x0000200434147984 */ /* 0x000e620008004c00 */
[----:B------:R-:W-:Y:S01]  /*0e00*/  FFMA R77, R58, R17, R16 ;  /* 0x000000113a4d7223 */ /* 0x000fe20000000010 */
[----:B------:R-:W-:-:S02]  /*0e10*/  FFMA R17, R17, R59, R12 ;  /* 0x0000003b11117223 */ /* 0x000fc4000000000c */
[----:B------:R-:W1:Y:S01]  /*0e20*/  LDS.64 R66, [R43.X4+UR6+0x240] ;  /* 0x000240062b427984 */ /* 0x000e620008004a00 */
[CC--:B--2---:R-:W-:Y:S01]  /*0e30*/  FFMA R13, R4.reuse, R56.reuse, R35 ;  /* 0x00000038040d7223 */ /* 0x0c4fe20000000023 */
[-C--:B------:R-:W-:Y:S02]  /*0e40*/  FFMA R12, R4, R57.reuse, R71 ;  /* 0x00000039040c7223 */ /* 0x080fe40000000047 */
[----:B------:R-:W2:Y:S01]  /*0e50*/  LDS.128 R32, [R52.X4+UR4+0xa0] ;  /* 0x0000a00434207984 */ /* 0x000ea20008004c00 */
[C---:B---3--:R-:W-:Y:S01]  /*0e60*/  FFMA R4, R8.reuse, R57, R55 ;  /* 0x0000003908047223 */ /* 0x048fe20000000037 */
[----:B------:R-:W-:Y:S01]  /*0e70*/  FFMA R8, R8, R56, R69 ;  /* 0x0000003808087223 */ /* 0x000fe20000000045 */
[C---:B------:R-:W-:Y:S01]  /*0e80*/  FFMA R13, R58.reuse, R5, R13 ;  /* 0x000000053a0d7223 */ /* 0x040fe2000000000d */
[----:B------:R-:W3:Y:S01]  /*0e90*/  LDS.128 R28, [R52.X4+UR4+0x4a0] ;  /* 0x0004a004341c7984 */ /* 0x000ee20008004c00 */
[-C--:B------:R-:W-:Y:S01]  /*0ea0*/  FFMA R5, R5, R59.reuse, R12 ;  /* 0x0000003b05057223 */ /* 0x080fe2000000000c */
[----:B------:R-:W-:Y:S01]  /*0eb0*/  FFMA R59, R9, R59, R4 ;  /* 0x0000003b093b7223 */ /* 0x000fe20000000004 */
[----:B------:R-:W-:Y:S01]  /*0ec0*/  FFMA R9, R58, R9, R8 ;  /* 0x000000093a097223 */ /* 0x000fe20000000008 */
[----:B------:R-:W3:Y:S01]  /*0ed0*/  LDS.64 R56, [R43.X4+UR6+0x280] ;  /* 0x000280062b387984 */ /* 0x000ee20008004a00 */
[-C--:B----4-:R-:W-:Y:S01]  /*0ee0*/  FFMA R4, R6, R61.reuse, R5 ;  /* 0x0000003d06047223 */ /* 0x090fe20000000005 */
[-C--:B------:R-:W-:Y:S01]  /*0ef0*/  FFMA R8, R18, R61.reuse, R17 ;  /* 0x0000003d12087223 */ /* 0x080fe20000000011 */
[C---:B------:R-:W-:Y:S01]  /*0f00*/  FFMA R6, R60.reuse, R6, R13 ;  /* 0x000000063c067223 */ /* 0x040fe2000000000d */
[C---:B------:R-:W-:Y:S01]  /*0f10*/  FFMA R18, R60.reuse, R18, R77 ;  /* 0x000000123c127223 */ /* 0x040fe2000000004d */
[C---:B------:R-:W-:Y:S01]  /*0f20*/  FFMA R9, R60.reuse, R10, R9 ;  /* 0x0000000a3c097223 */ /* 0x040fe20000000009 */
[----:B------:R-:W-:Y:S01]  /*0f30*/  FFMA R60, R60, R14, R75 ;  /* 0x0000000e3c3c7223 */ /* 0x000fe2000000004b */
[-C--:B------:R-:W-:Y:S01]  /*0f40*/  FFMA R10, R10, R61.reuse, R59 ;  /* 0x0000003d0a0a7223 */ /* 0x080fe2000000003b */
[----:B------:R-:W-:Y:S01]  /*0f50*/  FFMA R14, R14, R61, R73 ;  /* 0x0000003d0e0e7223 */ /* 0x000fe20000000049 */
[----:B------:R-:W4:Y:S01]  /*0f60*/  LDS.64 R58, [R43.X4+UR6+0x2c0] ;  /* 0x0002c0062b3a7984 */ /* 0x000f220008004a00 */
[C---:B------:R-:W-:Y:S01]  /*0f70*/  FFMA R5, R64.reuse, R19, R18 ;  /* 0x0000001340057223 */ /* 0x040fe20000000012 */
[-C--:B------:R-:W-:Y:S01]  /*0f80*/  FFMA R17, R11, R65.reuse, R10 ;  /* 0x000000410b117223 */ /* 0x080fe2000000000a */
[----:B------:R-:W-:Y:S01]  /*0f90*/  FFMA R14, R15, R65, R14 ;  /* 0x000000410f0e7223 */ /* 0x000fe2000000000e */
[C---:B------:R-:W-:Y:S01]  /*0fa0*/  FFMA R55, R64.reuse, R11, R9 ;  /* 0x0000000b40377223 */ /* 0x040fe20000000009 */
[C---:B------:R-:W-:Y:S01]  /*0fb0*/  FFMA R15, R64.reuse, R15, R60 ;  /* 0x0000000f400f7223 */ /* 0x040fe2000000003c */
[----:B------:R-:W-:Y:S01]  /*0fc0*/  FFMA R19, R19, R65, R8 ;  /* 0x0000004113137223 */ /* 0x000fe20000000008 */
[----:B------:R-:W-:Y:S01]  /*0fd0*/  LDS.64 R60, [R43.X4+UR6+0x300] ;  /* 0x000300062b3c7984 */ /* 0x000fe20008004a00 */
[----:B------:R-:W-:Y:S01]  /*0fe0*/  FFMA R69, R64, R7, R6 ;  /* 0x0000000740457223 */ /* 0x000fe20000000006 */
[----:B------:R-:W-:-:S02]  /*0ff0*/  FFMA R71, R7, R65, R4 ;  /* 0x0000004107477223 */ /* 0x000fc40000000004 */
[----:B------:R-:W4:Y:S01]  /*1000*/  LDS.128 R8, [R52.X4+UR4+0x30] ;  /* 0x0000300434087984 */ /* 0x000f220008004c00 */
[CC--:B-1----:R-:W-:Y:S01]  /*1010*/  FFMA R4, R24.reuse, R63.reuse, R19 ;  /* 0x0000003f18047223 */ /* 0x0c2fe20000000013 */
[-C--:B------:R-:W-:Y:S01]  /*1020*/  FFMA R24, R24, R62.reuse, R5 ;  /* 0x0000003e18187223 */ /* 0x080fe20000000005 */
[CC--:B------:R-:W-:Y:S01]  /*1030*/  FFMA R7, R20.reuse, R62.reuse, R15 ;  /* 0x0000003e14077223 */ /* 0x0c0fe2000000000f */
[----:B------:R-:W-:Y:S01]  /*1040*/  FFMA R20, R20, R63, R14 ;  /* 0x0000003f14147223 */ /* 0x000fe2000000000e */
[----:B------:R-:W1:Y:S01]  /*1050*/  LDS.64 R64, [R43.X4+UR6+0x340] ;  /* 0x000340062b407984 */ /* 0x000e620008004a00 */
[C---:B------:R-:W-:Y:S02]  /*1060*/  FFMA R75, R66.reuse, R25, R24 ;  /* 0x00000019424b7223 */ /* 0x040fe40000000018 */
[----:B------:R-:W-:Y:S01]  /*1070*/  FFMA R73, R21, R67, R20 ;  /* 0x0000004315497223 */ /* 0x000fe20000000014 */
[----:B------:R-:W1:Y:S01]  /*1080*/  LDS.128 R12, [R52.X4+UR4+0x430] ;  /* 0x00043004340c7984 */ /* 0x000e620008004c00 */
[----:B------:R-:W-:Y:S01]  /*1090*/  FFMA R21, R66, R21, R7 ;  /* 0x0000001542157223 */ /* 0x000fe20000000007 */
[----:B------:R-:W-:Y:S01]  /*10a0*/  FFMA R25, R25, R67, R4 ;  /* 0x0000004319197223 */ /* 0x000fe20000000004 */
[CC--:B--2---:R-:W-:Y:S01]  /*10b0*/  FFMA R24, R32.reuse, R63.reuse, R17 ;  /* 0x0000003f20187223 */ /* 0x0c4fe20000000011 */
[----:B------:R-:W2:Y:S01]  /*10c0*/  LDS.128 R4, [R52.X4+UR4+0x4b0] ;  /* 0x0004b00434047984 */ /* 0x000ea20008004c00 */
[-C--:B------:R-:W-:Y:S01]  /*10d0*/  FFMA R32, R32, R62.reuse, R55 ;  /* 0x0000003e20207223 */ /* 0x080fe20000000037 */
[C---:B---3--:R-:W-:Y:S01]  /*10e0*/  FFMA R69, R28.reuse, R62, R69 ;  /* 0x0000003e1c457223 */ /* 0x048fe20000000045 */
[----:B------:R-:W-:Y:S01]  /*10f0*/  FFMA R20, R28, R63, R71 ;  /* 0x0000003f1c147223 */ /* 0x000fe20000000047 */
[----:B------:R-:W3:Y:S02]  /*1100*/  LDS.128 R16, [R52.X4+UR4+0xb0] ;  /* 0x0000b00434107984 */ /* 0x000ee40008004c00 */
[C---:B------:R-:W-:Y:S01]  /*1110*/  FFMA R69, R66.reuse, R29, R69 ;  /* 0x0000001d42457223 */ /* 0x040fe20000000045 */
[-C--:B------:R-:W-:Y:S01]  /*1120*/  FFMA R29, R29, R67.reuse, R20 ;  /* 0x000000431d1d7223 */ /* 0x080fe20000000014 */
[----:B------:R-:W-:Y:S01]  /*1130*/  FFMA R67, R33, R67, R24 ;  /* 0x0000004321437223 */ /* 0x000fe20000000018 */
[----:B------:R-:W-:Y:S01]  /*1140*/  FFMA R33, R66, R33, R32 ;  /* 0x0000002142217223 */ /* 0x000fe20000000020 */
[----:B------:R-:W3:Y:S01]  /*1150*/  LDS.64 R62, [R43.X4+UR6+0x380] ;  /* 0x000380062b3e7984 */ /* 0x000ee20008004a00 */
[----:B------:R-:W-:Y:S01]  /*1160*/  FFMA R28, R56, R22, R21 ;  /* 0x00000016381c7223 */ /* 0x000fe20000000015 */
[-C--:B------:R-:W-:Y:S01]  /*1170*/  FFMA R20, R30, R57.reuse, R29 ;  /* 0x000000391e147223 */ /* 0x080fe2000000001d */
[----:B------:R-:W-:Y:S01]  /*1180*/  FFMA R33, R56, R34, R33 ;  /* 0x0000002238217223 */ /* 0x000fe20000000021 */
[-C--:B------:R-:W-:Y:S01]  /*1190*/  FFMA R24, R26, R57.reuse, R25 ;  /* 0x000000391a187223 */ /* 0x080fe20000000019 */
[-C--:B------:R-:W-:Y:S01]  /*11a0*/  FFMA R34, R34, R57.reuse, R67 ;  /* 0x0000003922227223 */ /* 0x080fe20000000043 */
[C---:B------:R-:W-:Y:S01]  /*11b0*/  FFMA R30, R56.reuse, R30, R69 ;  /* 0x0000001e381e7223 */ /* 0x040fe20000000045 */
[----:B------:R-:W-:Y:S01]  /*11c0*/  FFMA R26, R56, R26, R75 ;  /* 0x0000001a381a7223 */ /* 0x000fe2000000004b */
[----:B------:R-:W-:Y:S01]  /*11d0*/  FFMA R22, R22, R57, R73 ;  /* 0x0000003916167223 */ /* 0x000fe20000000049 */
[C---:B----4-:R-:W-:Y:S01]  /*11e0*/  FFMA R25, R58.reuse, R23, R28 ;  /* 0x000000173a197223 */ /* 0x050fe2000000001c */
[----:B------:R-:W4:Y:S01]  /*11f0*/  LDS.64 R56, [R43.X4+UR6+0x3c0] ;  /* 0x0003c0062b387984 */ /* 0x000f220008004a00 */
[----:B------:R-:W-:Y:S01]  /*1200*/  FFMA R55, R35, R59, R34 ;  /* 0x0000003b23377223 */ /* 0x000fe20000000022 */
[C---:B------:R-:W-:Y:S01]  /*1210*/  FFMA R69, R58.reuse, R35, R33 ;  /* 0x000000233a457223 */ /* 0x040fe20000000021 */
[C---:B------:R-:W-:Y:S01]  /*1220*/  FFMA R35, R58.reuse, R31, R30 ;  /* 0x0000001f3a237223 */ /* 0x040fe2000000001e */
[-C--:B------:R-:W-:Y:S01]  /*1230*/  FFMA R71, R31, R59.reuse, R20 ;  /* 0x0000003b1f477223 */ /* 0x080fe20000000014 */
[----:B------:R-:W-:Y:S01]  /*1240*/  FFMA R32, R23, R59, R22 ;  /* 0x0000003b17207223 */ /* 0x000fe20000000016 */
[----:B------:R-:W-:Y:S01]  /*1250*/  FFMA R29, R58, R27, R26 ;  /* 0x0000001b3a1d7223 */ /* 0x000fe2000000001a */
[----:B------:R-:W-:Y:S01]  /*1260*/  FFMA R33, R27, R59, R24 ;  /* 0x0000003b1b217223 */ /* 0x000fe20000000018 */
[C---:B------:R-:W-:Y:S01]  /*1270*/  FFMA R31, R8.reuse, R60, R25 ;  /* 0x0000003c081f7223 */ /* 0x040fe20000000019 */
[----:B------:R-:W-:Y:S01]  /*1280*/  LDS.64 R58, [R43.X4+UR6+0x400] ;  /* 0x000400062b3a7984 */ /* 0x000fe20008004a00 */
[----:B------:R-:W-:-:S02]  /*1290*/  FFMA R32, R8, R61, R32 ;  /* 0x0000003d08207223 */ /* 0x000fc40000000020 */
[----:B-1----:R-:W-:Y:S01]  /*12a0*/  FFMA R75, R64, R9, R31 ;  /* 0x00000009404b7223 */ /* 0x002fe2000000001f */
[----:B------:R-:W1:Y:S01]  /*12b0*/  LDS.128 R20, [R52.X4+UR4+0x40] ;  /* 0x0000400434147984 */ /* 0x000e620008004c00 */
[----:B------:R-:W-:Y:S01]  /*12c0*/  FFMA R73, R9, R65, R32 ;  /* 0x0000004109497223 */ /* 0x000fe20000000020 */
[C---:B------:R-:W-:Y:S02]  /*12d0*/  FFMA R8, R12.reuse, R61, R33 ;  /* 0x0000003d0c087223 */ /* 0x040fe40000000021 */
[----:B------:R-:W1:Y:S01]  /*12e0*/  LDS.128 R24, [R52.X4+UR4+0x440] ;  /* 0x0004400434187984 */ /* 0x000e620008004c00 */
[-C--:B------:R-:W-:Y:S01]  /*12f0*/  FFMA R12, R12, R60.reuse, R29 ;  /* 0x0000003c0c0c7223 */ /* 0x080fe2000000001d */
[-C--:B--2---:R-:W-:Y:S02]  /*1300*/  FFMA R9, R4, R60.reuse, R35 ;  /* 0x0000003c04097223 */ /* 0x084fe40000000023 */
[----:B------:R-:W2:Y:S01]  /*1310*/  LDS.64 R66, [R43.X4+UR6+0x440] ;  /* 0x000440062b427984 */ /* 0x000ea20008004a00 */
[----:B------:R-:W-:Y:S01]  /*1320*/  FFMA R77, R64, R13, R12 ;  /* 0x0000000d404d7223 */ /* 0x000fe2000000000c */
[----:B------:R-:W-:Y:S01]  /*1330*/  FFMA R13, R13, R65, R8 ;  /* 0x000000410d0d7223 */ /* 0x000fe20000000008 */
[-C--:B------:R-:W-:Y:S01]  /*1340*/  FFMA R8, R4, R61.reuse, R71 ;  /* 0x0000003d04087223 */ /* 0x080fe20000000047 */
        /* <DEDUP_REMOVED lines=17> */
[C---:B----4-:R-:W-:Y:S01]  /*1460*/  FFMA R5, R56.reuse, R11, R12 ;  /* 0x0000000b38057223 */ /* 0x050fe2000000000c */
[----:B------:R-:W4:Y:S01]  /*1470*/  LDS.64 R62, [R43.X4+UR6+0x4c0] ;  /* 0x0004c0062b3e7984 */ /* 0x000f220008004a00 */
[C---:B------:R-:W-:Y:S01]  /*1480*/  FFMA R13, R56.reuse, R15, R14 ;  /* 0x0000000f380d7223 */ /* 0x040fe2000000000e */
[-C--:B------:R-:W-:Y:S01]  /*1490*/  FFMA R15, R15, R57.reuse, R8 ;  /* 0x000000390f0f7223 */ /* 0x080fe20000000008 */
[----:B------:R-:W-:Y:S01]  /*14a0*/  FFMA R55, R19, R57, R18 ;  /* 0x0000003913377223 */ /* 0x000fe20000000012 */
[C---:B------:R-:W-:Y:S01]  /*14b0*/  FFMA R69, R56.reuse, R19, R17 ;  /* 0x0000001338457223 */ /* 0x040fe20000000011 */
[----:B------:R-:W-:Y:S01]  /*14c0*/  FFMA R16, R11, R57, R10 ;  /* 0x000000390b107223 */ /* 0x000fe2000000000a */
[----:B------:R-:W-:Y:S01]  /*14d0*/  FFMA R17, R56, R7, R6 ;  /* 0x0000000738117223 */ /* 0x000fe20000000006 */
[----:B------:R-:W-:Y:S01]  /*14e0*/  LDS.64 R64, [R43.X4+UR6+0x500] ;  /* 0x000500062b407984 */ /* 0x000fe20008004a00 */
[----:B------:R-:W-:Y:S01]  /*14f0*/  FFMA R19, R7, R57, R4 ;  /* 0x0000003907137223 */ /* 0x000fe20000000004 */
[----:B-1----:R-:W-:-:S02]  /*1500*/  FFMA R71, R20, R58, R5 ;  /* 0x0000003a14477223 */ /* 0x002fc40000000005 */
[----:B------:R-:W1:Y:S01]  /*1510*/  LDS.128 R8, [R52.X4+UR4+0x50] ;  /* 0x0000500434087984 */ /* 0x000e620008004c00 */
[-C--:B------:R-:W-:Y:S01]  /*1520*/  FFMA R16, R20, R59.reuse, R16 ;  /* 0x0000003b14107223 */ /* 0x080fe20000000010 */
[C---:B------:R-:W-:Y:S02]  /*1530*/  FFMA R12, R24.reuse, R59, R15 ;  /* 0x0000003b180c7223 */ /* 0x040fe4000000000f */
[----:B------:R-:W1:Y:S01]  /*1540*/  LDS.128 R4, [R52.X4+UR4+0x450] ;  /* 0x0004500434047984 */ /* 0x000e620008004c00 */
[-C--:B------:R-:W-:Y:S01]  /*1550*/  FFMA R24, R24, R58.reuse, R13 ;  /* 0x0000003a18187223 */ /* 0x080fe2000000000d */
[----:B--2---:R-:W-:Y:S02]  /*1560*/  FFMA R73, R21, R67, R16 ;  /* 0x0000004315497223 */ /* 0x004fe40000000010 */
[----:B------:R-:W2:Y:S01]  /*1570*/  LDS.64 R56, [R43.X4+UR6+0x540] ;  /* 0x000540062b387984 */ /* 0x000ea20008004a00 */
[C---:B------:R-:W-:Y:S01]  /*1580*/  FFMA R75, R66.reuse, R25, R24 ;  /* 0x00000019424b7223 */ /* 0x040fe20000000018 */
[----:B------:R-:W-:Y:S01]  /*1590*/  FFMA R25, R25, R67, R12 ;  /* 0x0000004319197223 */ /* 0x000fe2000000000c */
[----:B------:R-:W-:Y:S01]  /*15a0*/  FFMA R71, R66, R21, R71 ;  /* 0x0000001542477223 */ /* 0x000fe20000000047 */
[----:B------:R-:W2:Y:S01]  /*15b0*/  LDS.128 R12, [R52.X4+UR4+0x4d0] ;  /* 0x0004d004340c7984 */ /* 0x000ea20008004c00 */
[CC--:B------:R-:W-:Y:S01]  /*15c0*/  FFMA R20, R28.reuse, R59.reuse, R19 ;  /* 0x0000003b1c147223 */ /* 0x0c0fe20000000013 */
[-C--:B------:R-:W-:Y:S01]  /*15d0*/  FFMA R21, R28, R58.reuse, R17 ;  /* 0x0000003a1c157223 */ /* 0x080fe20000000011 */
[C---:B---3--:R-:W-:Y:S01]  /*15e0*/  FFMA R24, R32.reuse, R59, R55 ;  /* 0x0000003b20187223 */ /* 0x048fe20000000037 */
[----:B------:R-:W3:Y:S01]  /*15f0*/  LDS.128 R16, [R52.X4+UR4+0xd0] ;  /* 0x0000d00434107984 */ /* 0x000ee20008004c00 */
[----:B------:R-:W-:Y:S01]  /*1600*/  FFMA R32, R32, R58, R69 ;  /* 0x0000003a20207223 */ /* 0x000fe20000000045 */
[C---:B------:R-:W-:Y:S01]  /*1610*/  FFMA R21, R66.reuse, R29, R21 ;  /* 0x0000001d42157223 */ /* 0x040fe20000000015 */
[-C--:B------:R-:W-:Y:S01]  /*1620*/  FFMA R29, R29, R67.reuse, R20 ;  /* 0x000000431d1d7223 */ /* 0x080fe20000000014 */
[----:B------:R-:W-:Y:S01]  /*1630*/  FFMA R67, R33, R67, R24 ;  /* 0x0000004321437223 */ /* 0x000fe20000000018 */
[----:B------:R-:W3:Y:S01]  /*1640*/  LDS.64 R58, [R43.X4+UR6+0x580] ;  /* 0x000580062b3a7984 */ /* 0x000ee20008004a00 */
        /* <DEDUP_REMOVED lines=17> */
[----:B------:R-:W-:Y:S01]  /*1760*/  FFMA R71, R31, R63, R20 ;  /* 0x0000003f1f477223 */ /* 0x000fe20000000014 */
[----:B------:R-:W-:Y:S01]  /*1770*/  LDS.128 R32, [R52.X4+UR4+0x60] ;  /* 0x0000600434207984 */ /* 0x000fe20008004c00 */
[C---:B-1----:R-:W-:Y:S01]  /*1780*/  FFMA R23, R8.reuse, R64, R23 ;  /* 0x0000004008177223 */ /* 0x042fe20000000017 */
[----:B------:R-:W-:-:S02]  /*1790*/  FFMA R22, R8, R65, R22 ;  /* 0x0000004108167223 */ /* 0x000fc40000000016 */
[----:B------:R-:W1:Y:S01]  /*17a0*/  LDS.64 R62, [R43.X4+UR6+0x600] ;  /* 0x000600062b3e7984 */ /* 0x000e620008004a00 */
[C---:B------:R-:W-:Y:S01]  /*17b0*/  FFMA R8, R4.reuse, R65, R27 ;  /* 0x0000004104087223 */ /* 0x040fe2000000001b */
[-C--:B------:R-:W-:Y:S02]  /*17c0*/  FFMA R4, R4, R64.reuse, R21 ;  /* 0x0000004004047223 */ /* 0x080fe40000000015 */
[----:B------:R-:W1:Y:S01]  /*17d0*/  LDS.128 R28, [R52.X4+UR4+0x460] ;  /* 0x00046004341c7984 */ /* 0x000e620008004c00 */
[----:B--2---:R-:W-:Y:S01]  /*17e0*/  FFMA R73, R9, R57, R22 ;  /* 0x0000003909497223 */ /* 0x004fe20000000016 */
[C---:B------:R-:W-:Y:S01]  /*17f0*/  FFMA R9, R56.reuse, R9, R23 ;  /* 0x0000000938097223 */ /* 0x040fe20000000017 */
[----:B------:R-:W-:Y:S01]  /*1800*/  FFMA R75, R56, R5, R4 ;  /* 0x00000005384b7223 */ /* 0x000fe20000000004 */
[----:B------:R-:W2:Y:S01]  /*1810*/  LDS.64 R66, [R43.X4+UR6+0x640] ;  /* 0x000640062b427984 */ /* 0x000ea20008004a00 */
[----:B------:R-:W-:Y:S01]  /*1820*/  FFMA R77, R5, R57, R8 ;  /* 0x00000039054d7223 */ /* 0x000fe20000000008 */
[CC--:B------:R-:W-:Y:S01]  /*1830*/  FFMA R5, R12.reuse, R64.reuse, R25 ;  /* 0x000000400c057223 */ /* 0x0c0fe20000000019 */
[-C--:B------:R-:W-:Y:S01]  /*1840*/  FFMA R4, R12, R65.reuse, R71 ;  /* 0x000000410c047223 */ /* 0x080fe20000000047 */
[----:B------:R-:W2:Y:S01]  /*1850*/  LDS.128 R20, [R52.X4+UR4+0x4e0] ;  /* 0x0004e00434147984 */ /* 0x000ea20008004c00 */
[C---:B---3--:R-:W-:Y:S01]  /*1860*/  FFMA R69, R16.reuse, R64, R69 ;  /* 0x0000004010457223 */ /* 0x048fe20000000045 */
[----:B------:R-:W-:Y:S01]  /*1870*/  FFMA R8, R16, R65, R55 ;  /* 0x0000004110087223 */ /* 0x000fe20000000037 */
[C---:B------:R-:W-:Y:S01]  /*1880*/  FFMA R5, R56.reuse, R13, R5 ;  /* 0x0000000d38057223 */ /* 0x040fe20000000005 */
[----:B------:R-:W3:Y:S01]  /*1890*/  LDS.128 R24, [R52.X4+UR4+0xe0] ;  /* 0x0000e00434187984 */ /* 0x000ee20008004c00 */
[----:B------:R-:W-:Y:S01]  /*18a0*/  FFMA R55, R13, R57, R4 ;  /* 0x000000390d377223 */ /* 0x000fe20000000004 */
[----:B------:R-:W-:Y:S01]  /*18b0*/  FFMA R69, R56, R17, R69 ;  /* 0x0000001138457223 */ /* 0x000fe20000000045 */
[----:B------:R-:W-:Y:S01]  /*18c0*/  FFMA R57, R17, R57, R8 ;  /* 0x0000003911397223 */ /* 0x000fe20000000008 */
[----:B------:R-:W3:Y:S01]  /*18d0*/  LDS.64 R12, [R43.X4+UR6+0x680] ;  /* 0x000680062b0c7984 */ /* 0x000ee20008004a00 */
[-C--:B------:R-:W-:Y:S01]  /*18e0*/  FFMA R68, R6, R59.reuse, R77 ;  /* 0x0000003b06447223 */ /* 0x080fe2000000004d */
[----:B------:R-:W-:Y:S01]  /*18f0*/  FFMA R75, R58, R6, R75 ;  /* 0x000000063a4b7223 */ /* 0x000fe2000000004b */
[-C--:B------:R-:W-:Y:S01]  /*1900*/  FFMA R6, R10, R59.reuse, R73 ;  /* 0x0000003b0a067223 */ /* 0x080fe20000000049 */
[C---:B------:R-:W-:Y:S01]  /*1910*/  FFMA R69, R58.reuse, R18, R69 ;  /* 0x000000123a457223 */ /* 0x040fe20000000045 */
[----:B------:R-:W-:Y:S01]  /*1920*/  FFMA R10, R58, R10, R9 ;  /* 0x0000000a3a0a7223 */ /* 0x000fe20000000009 */
[-C--:B------:R-:W-:Y:S01]  /*1930*/  FFMA R18, R18, R59.reuse, R57 ;  /* 0x0000003b12127223 */ /* 0x080fe20000000039 */
[----:B------:R-:W3:Y:S01]  /*1940*/  LDS.64 R64, [R43.X4+UR6+0x6c0] ;  /* 0x0006c0062b407984 */ /* 0x000ee20008004a00 */
[----:B------:R-:W-:Y:S01]  /*1950*/  FFMA R4, R14, R59, R55 ;  /* 0x0000003b0e047223 */ /* 0x000fe20000000037 */
[----:B------:R-:W-:Y:S01]  /*1960*/  FFMA R14, R58, R14, R5 ;  /* 0x0000000e3a0e7223 */ /* 0x000fe20000000005 */
[----:B----4-:R-:W-:Y:S01]  /*1970*/  FFMA R6, R11, R61, R6 ;  /* 0x0000003d0b067223 */ /* 0x010fe20000000006 */
[C---:B------:R-:W-:Y:S01]  /*1980*/  FFMA R5, R60.reuse, R11, R10 ;  /* 0x0000000b3c057223 */ /* 0x040fe2000000000a */
[----:B------:R-:W-:Y:S01]  /*1990*/  FFMA R55, R19, R61, R18 ;  /* 0x0000003d13377223 */ /* 0x000fe20000000012 */
[C---:B------:R-:W-:Y:S01]  /*19a0*/  FFMA R69, R60.reuse, R19, R69 ;  /* 0x000000133c457223 */ /* 0x040fe20000000045 */
[----:B------:R-:W-:Y:S01]  /*19b0*/  LDS.64 R56, [R43.X4+UR6+0x700] ;  /* 0x000700062b387984 */ /* 0x000fe20008004a00 */
[C---:B------:R-:W-:Y:S01]  /*19c0*/  FFMA R75, R60.reuse, R7, R75 ;  /* 0x000000073c4b7223 */ /* 0x040fe2000000004b */
[----:B------:R-:W-:Y:S01]  /*19d0*/  FFMA R7, R7, R61, R68 ;  /* 0x0000003d07077223 */ /* 0x000fe20000000044 */
[----:B------:R-:W-:Y:S01]  /*19e0*/  FFMA R71, R60, R15, R14 ;  /* 0x0000000f3c477223 */ /* 0x000fe2000000000e */
[----:B------:R-:W4:Y:S01]  /*19f0*/  LDS.128 R8, [R52.X4+UR4+0x70] ;  /* 0x0000700434087984 */ /* 0x000f220008004c00 */
[----:B------:R-:W-:Y:S01]  /*1a00*/  FFMA R15, R15, R61, R4 ;  /* 0x0000003d0f0f7223 */ /* 0x000fe20000000004 */
[CC--:B-1----:R-:W-:Y:S01]  /*1a10*/  FFMA R61, R32.reuse, R62.reuse, R5 ;  /* 0x0000003e203d7223 */ /* 0x0c2fe20000000005 */
[-C--:B------:R-:W-:Y:S01]  /*1a20*/  FFMA R32, R32, R63.reuse, R6 ;  /* 0x0000003f20207223 */ /* 0x080fe20000000006 */
[----:B------:R-:W1:Y:S01]  /*1a30*/  LDS.128 R16, [R52.X4+UR4+0x470] ;  /* 0x0004700434107984 */ /* 0x000e620008004c00 */
[C---:B------:R-:W-:Y:S01]  /*1a40*/  FFMA R14, R28.reuse, R63, R7 ;  /* 0x0000003f1c0e7223 */ /* 0x040fe20000000007 */
[----:B------:R-:W-:-:S02]  /*1a50*/  FFMA R28, R28, R62, R75 ;  /* 0x0000003e1c1c7223 */ /* 0x000fc4000000004b */
[----:B------:R-:W1:Y:S01]  /*1a60*/  LDS.64 R58, [R43.X4+UR6+0x740] ;  /* 0x000740062b3a7984 */ /* 0x000e620008004a00 */
[----:B--2---:R-:W-:Y:S01]  /*1a70*/  FFMA R73, R33, R67, R32 ;  /* 0x0000004321497223 */ /* 0x004fe20000000020 */
[C---:B------:R-:W-:Y:S02]  /*1a80*/  FFMA R61, R66.reuse, R33, R61 ;  /* 0x00000021423d7223 */ /* 0x040fe4000000003d */
[----:B------:R-:W2:Y:S01]  /*1a90*/  LDS.128 R4, [R52.X4+UR4+0x4f0] ;  /* 0x0004f00434047984 */ /* 0x000ea20008004c00 */
[----:B------:R-:W-:Y:S01]  /*1aa0*/  FFMA R33, R66, R29, R28 ;  /* 0x0000001d42217223 */ /* 0x000fe2000000001c */
[----:B------:R-:W-:Y:S01]  /*1ab0*/  FFMA R29, R29, R67, R14 ;  /* 0x000000431d1d7223 */ /* 0x000fe2000000000e */
[CC--:B------:R-:W-:Y:S01]  /*1ac0*/  FFMA R14, R20.reuse, R63.reuse, R15 ;  /* 0x0000003f140e7223 */ /* 0x0c0fe2000000000f */
[-C--:B------:R-:W-:Y:S01]  /*1ad0*/  FFMA R71, R20, R62.reuse, R71 ;  /* 0x0000003e14477223 */ /* 0x080fe20000000047 */
[C---:B---3--:R-:W-:Y:S01]  /*1ae0*/  FFMA R20, R24.reuse, R63, R55 ;  /* 0x0000003f18147223 */ /* 0x048fe20000000037 */
[----:B------:R-:W-:Y:S01]  /*1af0*/  FFMA R24, R24, R62, R69 ;  /* 0x0000003e18187223 */ /* 0x000fe20000000045 */
[----:B------:R-:W-:Y:S01]  /*1b00*/  FFMA R15, R21, R67, R14 ;  /* 0x00000043150f7223 */ /* 0x000fe2000000000e */
[C---:B------:R-:W-:Y:S01]  /*1b10*/  FFMA R71, R66.reuse, R21, R71 ;  /* 0x0000001542477223 */ /* 0x040fe20000000047 */
[----:B------:R-:W-:Y:S01]  /*1b20*/  FFMA R67, R25, R67, R20 ;  /* 0x0000004319437223 */ /* 0x000fe20000000014 */
[----:B------:R-:W-:Y:S01]  /*1b30*/  FFMA R25, R66, R25, R24 ;  /* 0x0000001942197223 */ /* 0x000fe20000000018 */
[-C--:B------:R-:W-:Y:S01]  /*1b40*/  FFMA R14, R22, R13.reuse, R15 ;  /* 0x0000000d160e7223 */ /* 0x080fe2000000000f */
[-C--:B------:R-:W-:Y:S01]  /*1b50*/  FFMA R20, R30, R13.reuse, R29 ;  /* 0x0000000d1e147223 */ /* 0x080fe2000000001d */
[C---:B------:R-:W-:Y:S01]  /*1b60*/  FFMA R22, R12.reuse, R22, R71 ;  /* 0x000000160c167223 */ /* 0x040fe20000000047 */
[C---:B------:R-:W-:Y:S01]  /*1b70*/  FFMA R30, R12.reuse, R30, R33 ;  /* 0x0000001e0c1e7223 */ /* 0x040fe20000000021 */
[----:B------:R-:W-:Y:S01]  /*1b80*/  FFMA R25, R12, R26, R25 ;  /* 0x0000001a0c197223 */ /* 0x000fe20000000019 */
[-C--:B------:R-:W-:Y:S01]  /*1b90*/  FFMA R24, R34, R13.reuse, R73 ;  /* 0x0000000d22187223 */ /* 0x080fe20000000049 */
[----:B------:R-:W-:Y:S01]  /*1ba0*/  FFMA R12, R12, R34, R61 ;  /* 0x000000220c0c7223 */ /* 0x000fe2000000003d */
[----:B------:R-:W-:Y:S01]  /*1bb0*/  FFMA R28, R26, R13, R67 ;  /* 0x0000000d1a1c7223 */ /* 0x000fe20000000043 */
[C---:B------:R-:W-:Y:S01]  /*1bc0*/  FFMA R15, R64.reuse, R31, R30 ;  /* 0x0000001f400f7223 */ /* 0x040fe2000000001e */
[----:B------:R-:W-:Y:S01]  /*1bd0*/  FFMA R13, R35, R65, R24 ;  /* 0x00000041230d7223 */ /* 0x000fe20000000018 */
[C---:B------:R-:W-:Y:S01]  /*1be0*/  FFMA R35, R64.reuse, R35, R12 ;  /* 0x0000002340237223 */ /* 0x040fe2000000000c */
[----:B------:R-:W-:Y:S01]  /*1bf0*/  FFMA R31, R31, R65, R20 ;  /* 0x000000411f1f7223 */ /* 0x000fe20000000014 */
[----:B------:R-:W-:Y:S01]  /*1c00*/  FFMA R21, R64, R23, R22 ;  /* 0x0000001740157223 */ /* 0x000fe20000000016 */
[-C--:B------:R-:W-:Y:S01]  /*1c10*/  FFMA R23, R23, R65.reuse, R14 ;  /* 0x0000004117177223 */ /* 0x080fe2000000000e */
[----:B------:R-:W-:Y:S01]  /*1c20*/  LEA R55, R48, R38, 0xb ;  /* 0x0000002630377211 */ /* 0x000fe200078e58ff */
[----:B------:R-:W-:Y:S01]  /*1c30*/  FFMA R29, R27, R65, R28 ;  /* 0x000000411b1d7223 */ /* 0x000fe2000000001c */
[C---:B----4-:R-:W-:Y:S01]  /*1c40*/  FFMA R12, R8.reuse, R57, R13 ;  /* 0x00000039080c7223 */ /* 0x050fe2000000000d */
[-C--:B------:R-:W-:Y:S01]  /*1c50*/  FFMA R35, R8, R56.reuse, R35 ;  /* 0x0000003808237223 */ /* 0x080fe20000000023 */
[----:B------:R-:W-:Y:S01]  /*1c60*/  FFMA R25, R64, R27, R25 ;  /* 0x0000001b40197223 */ /* 0x000fe20000000019 */
[----:B------:R-:W-:Y:S01]  /*1c70*/  LEA R61, R48, R39, 0xb ;  /* 0x00000027303d7211 */ /* 0x000fe200078e58ff */
[C---:B-1----:R-:W-:Y:S01]  /*1c80*/  FFMA R8, R16.reuse, R57, R31 ;  /* 0x0000003910087223 */ /* 0x042fe2000000001f */
[----:B------:R-:W-:Y:S01]  /*1c90*/  FFMA R16, R16, R56, R15 ;  /* 0x0000003810107223 */ /* 0x000fe2000000000f */
[----:B------:R-:W-:-:S02]  /*1ca0*/  LEA R63, R48, R40, 0xb ;  /* 0x00000028303f7211 */ /* 0x000fc400078e58ff */
[----:B------:R-:W-:Y:S01]  /*1cb0*/  FFMA R33, R17, R59, R8 ;  /* 0x0000003b11217223 */ /* 0x000fe20000000008 */
[----:B------:R-:W-:Y:S01]  /*1cc0*/  FFMA R31, R58, R17, R16 ;  /* 0x000000113a1f7223 */ /* 0x000fe20000000010 */
[----:B------:R-:W-:Y:S01]  /*1cd0*/  MOV R16, R54 ;  /* 0x0000003600107202 */ /* 0x000fe20000000f00 */
[----:B------:R-:W-:Y:S01]  /*1ce0*/  FFMA R27, R9, R59, R12 ;  /* 0x0000003b091b7223 */ /* 0x000fe2000000000c */
[----:B------:R-:W-:Y:S01]  /*1cf0*/  MOV R17, R51 ;  /* 0x0000003300117202 */ /* 0x000fe20000000f00 */
[----:B--2---:R-:W-:Y:S01]  /*1d00*/  FFMA R22, R4, R57, R23 ;  /* 0x0000003904167223 */ /* 0x004fe20000000017 */
[----:B------:R-:W-:Y:S01]  /*1d10*/  FFMA R35, R58, R9, R35 ;  /* 0x000000093a237223 */ /* 0x000fe20000000023 */
[----:B------:R-:W-:Y:S01]  /*1d20*/  FFMA R23, R4, R56, R21 ;  /* 0x0000003804177223 */ /* 0x000fe20000000015 */
[----:B------:R-:W1:Y:S01]  /*1d30*/  LDS.128 R12, [R52.X4+UR4+0xf0] ;  /* 0x0000f004340c7984 */ /* 0x000e620008004c00 */
[----:B------:R-:W-:Y:S01]  /*1d40*/  IADD3 R54, P1, R16, 0x80, RZ ;  /* 0x0000008010367810 */ /* 0x000fe20007f3e0ff */
[----:B------:R-:W-:Y:S01]  /*1d50*/  USHF.L.U32 UR4, UR5, 0xb, URZ ;  /* 0x0000000b05047899 */ /* 0x000fe2000800063f */
[----:B------:R-:W-:Y:S01]  /*1d60*/  LEA R65, R48, R41, 0xb ;  /* 0x0000002930417211 */ /* 0x000fe200078e58ff */
[----:B------:R-:W2:Y:S01]  /*1d70*/  LDS.64 R20, [R43.X4+UR6+0x780] ;  /* 0x000780062b147984 */ /* 0x000ea20008004a00 */
[----:B------:R-:W-:Y:S01]  /*1d80*/  IADD3.X R51, RZ, R17, RZ, P1, !PT ;  /* 0x00000011ff337210 */ /* 0x000fe20000ffe4ff */
[----:B------:R-:W-:Y:S01]  /*1d90*/  FFMA R23, R58, R5, R23 ;  /* 0x000000053a177223 */ /* 0x000fe20000000017 */
[----:B------:R-:W-:Y:S01]  /*1da0*/  PLOP3.LUT P1, PT, PT, PT, UP0, 0x80, 0x0 ;  /* 0x000000000000781c */ /* 0x000fe20003f2f008 */
[----:B------:R-:W3:Y:S01]  /*1db0*/  LDS.64 R8, [R43.X4+UR6+0x7c0] ;  /* 0x0007c0062b087984 */ /* 0x000ee20008004a00 */
[----:B------:R-:W-:-:S02]  /*1dc0*/  UPLOP3.LUT UP0, UPT, UPT, UPT, UPT, 0x40, 0x0 ;  /* 0x000000000000789c */ /* 0x000fc40003f0e870 */
[----:B------:R-:W-:Y:S01]  /*1dd0*/  UIADD3 UR6, UR4, 0x1800, URZ ;  /* 0x0000180004067890 */ /* 0x000fe2000fffe03f */
[----:B------:R-:W-:Y:S06]  /*1de0*/  BAR.SYNC 0x0 ;  /* 0x0000000000007b1d */ /* 0x000fec0000000000 */
[----:B------:R-:W-:Y:S01]  /*1df0*/  @!PT LDS RZ, [RZ] ;  /* 0x00000000fffff984 */ /* 0x000fe20000000800 */
[----:B------:R-:W-:Y:S01]  /*1e00*/  @!PT LDS RZ, [RZ] ;  /* 0x00000000fffff984 */ /* 0x000fe20000000800 */
[----:B------:R-:W-:Y:S01]  /*1e10*/  @!PT LDS RZ, [RZ] ;  /* 0x00000000fffff984 */ /* 0x000fe20000000800 */
[----:B------:R4:W-:Y:S04]  /*1e20*/  LDGSTS.E.64 [R55], [R16.64], !PT ;  /* 0x0000000010377fae */ /* 0x0009e8000f921a48 */
[----:B------:R4:W-:Y:S04]  /*1e30*/  LDGSTS.E.64 [R55+0x100], [R16.64], !PT ;  /* 0x0010000010377fae */ /* 0x0009e8000f921a48 */
[----:B------:R4:W-:Y:S04]  /*1e40*/  LDGSTS.E.64 [R55+0x200], [R16.64], !PT ;  /* 0x0020000010377fae */ /* 0x0009e8000f921a48 */
[----:B------:R4:W-:Y:S04]  /*1e50*/  LDGSTS.E.64 [R55+0x300], [R16.64], !PT ;  /* 0x0030000010377fae */ /* 0x0009e8000f921a48 */
[----:B------:R4:W-:Y:S04]  /*1e60*/  LDGSTS.E.64 [R55+0x400], [R16.64], !PT ;  /* 0x0040000010377fae */ /* 0x0009e8000f921a48 */
[----:B------:R4:W-:Y:S01]  /*1e70*/  LDGSTS.E.64 [R55+0x500], [R16.64], !PT ;  /* 0x0050000010377fae */ /* 0x0009e2000f921a48 */
[C---:B-1----:R-:W-:Y:S01]  /*1e80*/  FFMA R4, R12.reuse, R57, R29 ;  /* 0x000000390c047223 */ /* 0x042fe2000000001d */
[----:B------:R-:W-:-:S02]  /*1e90*/  FFMA R12, R12, R56, R25 ;  /* 0x000000380c0c7223 */ /* 0x000fc40000000019 */
[----:B------:R4:W-:Y:S01]  /*1ea0*/  LDGSTS.E.64 [R55+0x600], [R16.64], !PT ;  /* 0x0060000010377fae */ /* 0x0009e2000f921a48 */
[-C--:B------:R-:W-:Y:S01]  /*1eb0*/  FFMA R25, R5, R59.reuse, R22 ;  /* 0x0000003b05197223 */ /* 0x080fe20000000016 */
[----:B------:R-:W-:Y:S01]  /*1ec0*/  FFMA R59, R13, R59, R4 ;  /* 0x0000003b0d3b7223 */ /* 0x000fe20000000004 */
[----:B------:R-:W-:Y:S01]  /*1ed0*/  FFMA R13, R58, R13, R12 ;  /* 0x0000000d3a0d7223 */ /* 0x000fe2000000000c */
[----:B------:R4:W-:Y:S01]  /*1ee0*/  LDGSTS.E.64 [R55+0x700], [R16.64], !PT ;  /* 0x0070000010377fae */ /* 0x0009e2000f921a48 */
[-C--:B--2---:R-:W-:Y:S01]  /*1ef0*/  FFMA R12, R6, R21.reuse, R25 ;  /* 0x00000015060c7223 */ /* 0x084fe20000000019 */
[-C--:B------:R-:W-:Y:S01]  /*1f00*/  FFMA R22, R18, R21.reuse, R33 ;  /* 0x0000001512167223 */ /* 0x080fe20000000021 */
[C---:B------:R-:W-:Y:S01]  /*1f10*/  FFMA R13, R20.reuse, R14, R13 ;  /* 0x0000000e140d7223 */ /* 0x040fe2000000000d */
[----:B------:R-:W0:Y:S01]  /*1f20*/  LDGDEPBAR ;  /* 0x00000000000079af */ /* 0x000e220000000000 */
[----:B------:R-:W-:Y:S01]  /*1f30*/  FFMA R31, R20, R18, R31 ;  /* 0x00000012141f7223 */ /* 0x000fe2000000001f */
[----:B------:R-:W-:Y:S01]  /*1f40*/  FFMA R14, R14, R21, R59 ;  /* 0x000000150e0e7223 */ /* 0x000fe2000000003b */
[----:B------:R-:W-:Y:S01]  /*1f50*/  FFMA R6, R20, R6, R23 ;  /* 0x0000000614067223 */ /* 0x000fe20000000017 */
[C---:B---3--:R-:W-:Y:S01]  /*1f60*/  FFMA R60, R8.reuse, R15, R13 ;  /* 0x0000000f083c7223 */ /* 0x048fe2000000000d */
[----:B------:R-:W-:Y:S01]  /*1f70*/  FFMA R4, R8, R19, R31 ;  /* 0x0000001308047223 */ /* 0x000fe2000000001f */
[----:B------:R-:W-:Y:S01]  /*1f80*/  FFMA R5, R19, R9, R22 ;  /* 0x0000000913057223 */ /* 0x000fe20000000016 */
[----:B----4-:R-:W-:-:S02]  /*1f90*/  MOV R16, R46 ;  /* 0x0000002e00107202 */ /* 0x010fc40000000f00 */
[----:B------:R-:W-:Y:S02]  /*1fa0*/  MOV R17, R49 ;  /* 0x0000003100117202 */ /* 0x000fe40000000f00 */
[----:B------:R-:W-:-:S03]  /*1fb0*/  IADD3 R46, P5, R46, 0x800, RZ ;  /* 0x000008002e2e7810 */ /* 0x000fc60007fbe0ff */
[----:B------:R1:W-:Y:S01]  /*1fc0*/  LDGSTS.E.BYPASS.128 [R61+0x1800], [R16.64], !PT ;  /* 0x01800000103d7fae */ /* 0x0003e2000f901c48 */
[----:B------:R-:W-:Y:S02]  /*1fd0*/  IADD3.X R49, RZ, R49, RZ, P5, !PT ;  /* 0x00000031ff317210 */ /* 0x000fe40002ffe4ff */
[----:B-1----:R-:W-:Y:S02]  /*1fe0*/  MOV R16, R44 ;  /* 0x0000002c00107202 */ /* 0x002fe40000000f00 */
        /* <DEDUP_REMOVED lines=13> */
[----:B------:R-:W-:-:S03]  /*20c0*/  IADD3.X R53, RZ, R53, RZ, P2, !PT ;  /* 0x00000035ff357210 */ /* 0x000fc600017fe4ff */
[----:B------:R-:W0:Y:S01]  /*20d0*/  LDGDEPBAR ;  /* 0x00000000000079af */ /* 0x000e220000000000 */
[----:B-1----:R-:W-:Y:S01]  /*20e0*/  FFMA R16, R20, R10, R35 ;  /* 0x0000000a14107223 */ /* 0x002fe20000000023 */
[----:B------:R-:W-:Y:S01]  /*20f0*/  FFMA R10, R10, R21, R27 ;  /* 0x000000150a0a7223 */ /* 0x000fe2000000001b */
[----:B------:R-:W-:Y:S02]  /*2100*/  FFMA R61, R15, R9, R14 ;  /* 0x000000090f3d7223 */ /* 0x000fe4000000000e */
[C---:B------:R-:W-:Y:S01]  /*2110*/  FFMA R16, R8.reuse, R11, R16 ;  /* 0x0000000b08107223 */ /* 0x040fe20000000010 */
[----:B------:R-:W-:Y:S01]  /*2120*/  FFMA R17, R11, R9, R10 ;  /* 0x000000090b117223 */ /* 0x000fe2000000000a */
[----:B------:R-:W-:Y:S01]  /*2130*/  FFMA R8, R8, R7, R6 ;  /* 0x0000000708087223 */ /* 0x000fe20000000006 */
[----:B------:R-:W-:Y:S01]  /*2140*/  FFMA R9, R7, R9, R12 ;  /* 0x0000000907097223 */ /* 0x000fe2000000000c */
[----:B------:R-:W-:-:S04]  /*2150*/  DEPBAR.LE SB0, 0x4 ;  /* 0x000081000000791a */ /* 0x000fc80000000000 */
[----:B------:R-:W-:Y:S06]  /*2160*/  BAR.SYNC 0x0 ;  /* 0x0000000000007b1d */ /* 0x000fec0000000000 */
[----:B------:R-:W-:Y:S01]  /*2170*/  @!P1 CALL.REL.NOINC `(.L_x_0) ;  /* 0x0000001000009944 */ /* 0x000fe20003c00000 */
[----:B------:R-:W-:Y:S05]  /*2180*/  BRA `(.L_x_1) ;  /* 0xffffe88000007947 */ /* 0x000fea000383ffff */
.L_x_0:
[----:B------:R-:W-:Y:S01]  /*2190*/  SHF.R.S32.HI R7, RZ, 0x1f, R0 ;  /* 0x0000001fff077819 */ /* 0x000fe20000011400 */
[----:B------:R-:W-:-:S04]  /*21a0*/  DEPBAR.LE SB0, 0x0 ;  /* 0x000080000000791a */ /* 0x000fc80000000000 */
[-C--:B------:R-:W-:Y:S02]  /*21b0*/  LEA.HI R7, R7, R0.reuse, RZ, 0x3 ;  /* 0x0000000007077211 */ /* 0x080fe400078f18ff */
[----:B------:R-:W-:Y:S02]  /*21c0*/  IADD3 R6, RZ, -R3, RZ ;  /* 0x80000003ff067210 */ /* 0x000fe40007ffe0ff */
[----:B------:R-:W-:Y:S02]  /*21d0*/  LOP3.LUT R11, R7, 0xfffffff8, RZ, 0xc0, !PT ;  /* 0xfffffff8070b7812 */ /* 0x000fe400078ec0ff */
[----:B------:R-:W-:Y:S02]  /*21e0*/  IABS R3, R0 ;  /* 0x0000000000037213 */ /* 0x000fe40000000000 */
[----:B------:R-:W-:Y:S01]  /*21f0*/  IADD3 R2, -R11, 0x1, RZ ;  /* 0x000000010b027810 */ /* 0x000fe20007ffe1ff */
[----:B------:R-:W-:Y:S06]  /*2200*/  BAR.SYNC 0x0 ;  /* 0x0000000000007b1d */ /* 0x000fec0000000000 */
[----:B------:R-:W-:-:S02]  /*2210*/  IMNMX R10, R2, 0x8, PT ;  /* 0x00000008020a7817 */ /* 0x000fc40003800200 */
[----:B------:R-:W-:Y:S02]  /*2220*/  ISETP.GE.AND P2, PT, R0, RZ, PT ;  /* 0x000000ff0000720c */ /* 0x000fe40003f46270 */
[-C--:B------:R-:W-:Y:S02]  /*2230*/  IABS R13, R10.reuse ;  /* 0x0000000a000d7213 */ /* 0x080fe40000000000 */
[----:B------:R-:W-:Y:S02]  /*2240*/  IABS R14, R10 ;  /* 0x0000000a000e7213 */ /* 0x000fe40000000000 */
[----:B------:R-:W1:Y:S01]  /*2250*/  I2F.RP R2, R13 ;  /* 0x0000000d00027306 */ /* 0x000e620000209400 */
[----:B------:R-:W-:Y:S01]  /*2260*/  IMAD R15, R6, R13, RZ ;  /* 0x0000000d060f7224 */ /* 0x000fe200078e02ff */
[----:B------:R-:W-:-:S06]  /*2270*/  MOV R6, RZ ;  /* 0x000000ff00067202 */ /* 0x000fcc0000000f00 */
[----:B-1----:R-:W1:Y:S02]  /*2280*/  MUFU.RCP R2, R2 ;  /* 0x0000000200027308 */ /* 0x002e640000001000 */
[----:B-1----:R-:W-:-:S06]  /*2290*/  IADD3 R7, R2, 0xffffffe, RZ ;  /* 0x0ffffffe02077810 */ /* 0x002fcc0007ffe0ff */
[----:B------:R-:W1:Y:S02]  /*22a0*/  F2I.FTZ.U32.TRUNC.NTZ R7, R7 ;  /* 0x0000000700077305 */ /* 0x000e64000021f000 */
[----:B-1----:R-:W-:Y:S01]  /*22b0*/  IMAD.HI.U32 R12, R7, R15, R6 ;  /* 0x0000000f070c7227 */ /* 0x002fe200078e0006 */
[----:B------:R-:W-:-:S05]  /*22c0*/  IADD3 R6, RZ, -R14, RZ ;  /* 0x8000000eff067210 */ /* 0x000fca0007ffe0ff */
[----:B------:R-:W-:-:S04]  /*22d0*/  IMAD.HI.U32 R2, R12, R3, RZ ;  /* 0x000000030c027227 */ /* 0x000fc800078e00ff */
[----:B------:R-:W-:Y:S02]  /*22e0*/  IMAD R2, R2, R6, R3 ;  /* 0x0000000602027224 */ /* 0x000fe400078e0203 */
[----:B------:R-:W1:Y:S03]  /*22f0*/  S2R R3, SR_TID.X ;  /* 0x0000000000037919 */ /* 0x000e660000002100 */
[----:B------:R-:W-:-:S13]  /*2300*/  ISETP.GT.U32.AND P1, PT, R13, R2, PT ;  /* 0x000000020d00720c */ /* 0x000fda0003f24070 */
[----:B------:R-:W-:-:S04]  /*2310*/  @!P1 IADD3 R2, R2, -R13, RZ ;  /* 0x8000000d02029210 */ /* 0x000fc80007ffe0ff */
[----:B------:R-:W-:Y:S02]  /*2320*/  ISETP.GT.U32.AND P1, PT, R13, R2, PT ;  /* 0x000000020d00720c */ /* 0x000fe40003f24070 */
[--C-:B-1----:R-:W-:Y:S02]  /*2330*/  SHF.R.U32.HI R6, RZ, 0x2, R3.reuse ;  /* 0x00000002ff067819 */ /* 0x102fe40000011603 */
[----:B------:R-:W-:Y:S02]  /*2340*/  SHF.R.U32.HI R19, RZ, 0x2, R3 ;  /* 0x00000002ff137819 */ /* 0x000fe40000011603 */
[----:B------:R-:W-:Y:S02]  /*2350*/  SHF.L.U32 R3, R3, 0x2, RZ ;  /* 0x0000000203037819 */ /* 0x000fe400000006ff */
[----:B------:R-:W-:Y:S02]  /*2360*/  LOP3.LUT R6, R6, 0x6, RZ, 0xc0, !PT ;  /* 0x0000000606067812 */ /* 0x000fe400078ec0ff */
[----:B------:R-:W-:-:S02]  /*2370*/  SGXT.U32 R19, R19, 0x3 ;  /* 0x000000031313781a */ /* 0x000fc40000000000 */
[----:B------:R-:W-:Y:S01]  /*2380*/  LOP3.LUT R0, R3, 0xc, RZ, 0xc0, !PT ;  /* 0x0000000c03007812 */ /* 0x000fe200078ec0ff */
[----:B------:R-:W-:Y:S01]  /*2390*/  IMAD R6, R6, 0x14, R43 ;  /* 0x0000001406067824 */ /* 0x000fe200078e022b */
[----:B------:R-:W-:Y:S02]  /*23a0*/  @!P1 IADD3 R2, R2, -R13, RZ ;  /* 0x8000000d02029210 */ /* 0x000fe40007ffe0ff */
[----:B------:R-:W-:Y:S01]  /*23b0*/  LOP3.LUT R3, RZ, R10, RZ, 0x33, !PT ;  /* 0x0000000aff037212 */ /* 0x000fe200078e33ff */
[----:B------:R-:W-:Y:S01]  /*23c0*/  IMAD R7, R19, 0x14, R0 ;  /* 0x0000001413077824 */ /* 0x000fe200078e0200 */
[----:B------:R-:W-:Y:S01]  /*23d0*/  STS.64 [R6.X4], R16 ;  /* 0x0000001006007388 */ /* 0x000fe20000004a00 */
[----:B------:R-:W-:-:S03]  /*23e0*/  @!P2 IADD3 R2, -R2, RZ, RZ ;  /* 0x000000ff0202a210 */ /* 0x000fc60007ffe1ff */
[----:B------:R-:W-:Y:S01]  /*23f0*/  STS.64 [R6.X4+0x50], R60 ;  /* 0x0000503c06007388 */ /* 0x000fe20000004a00 */
[----:B------:R-:W-:-:S03]  /*2400*/  SEL R2, R3, R2, !P0 ;  /* 0x0000000203027207 */ /* 0x000fc60004000000 */
[----:B------:R-:W-:Y:S06]  /*2410*/  BAR.SYNC 0x0 ;  /* 0x0000000000007b1d */ /* 0x000fec0000000000 */
[----:B------:R-:W1:Y:S01]  /*2420*/  LDS.128 R12, [R7.X4] ;  /* 0x00000000070c7984 */ /* 0x000e620000004c00 */
[----:B------:R-:W-:-:S03]  /*2430*/  IADD3 R2, R11, R2, RZ ;  /* 0x000000020b027210 */ /* 0x000fc60007ffe0ff */
[----:B------:R-:W-:Y:S06]  /*2440*/  BAR.SYNC 0x0 ;  /* 0x0000000000007b1d */ /* 0x000fec0000000000 */
[----:B------:R-:W-:Y:S01]  /*2450*/  SHF.L.U32 R2, R2, 0x4, RZ ;  /* 0x0000000402027819 */ /* 0x000fe200000006ff */
[----:B------:R-:W-:Y:S01]  /*2460*/  STS.64 [R6.X4], R4 ;  /* 0x0000000406007388 */ /* 0x000fe20000004a00 */
[----:B------:R-:W-:Y:S02]  /*2470*/  ISETP.GE.AND P0, PT, R37, 0x10, PT ;  /* 0x000000102500780c */ /* 0x000fe40003f06270 */
[C---:B------:R-:W-:Y:S01]  /*2480*/  LOP3.LUT R0, R2.reuse, R19, RZ, 0xfc, !PT ;  /* 0x0000001302007212 */ /* 0x040fe200078efcff */
[----:B------:R-:W-:Y:S01]  /*2490*/  STS.64 [R6.X4+0x50], R8 ;  /* 0x0000500806007388 */ /* 0x000fe20000004a00 */
[----:B------:R-:W-:-:S03]  /*24a0*/  LOP3.LUT R2, R2, 0x8, R19, 0xfe, !PT ;  /* 0x0000000802027812 */ /* 0x000fc600078efe13 */
[----:B------:R-:W-:Y:S06]  /*24b0*/  BAR.SYNC 0x0 ;  /* 0x0000000000007b1d */ /* 0x000fec0000000000 */
[----:B------:R-:W-:Y:S02]  /*24c0*/  ISETP.LT.AND P1, PT, R0, 0x1, !P0 ;  /* 0x000000010000780c */ /* 0x000fe40004721270 */
[----:B------:R-:W-:Y:S02]  /*24d0*/  ISETP.LT.AND P0, PT, R2, 0x1, !P0 ;  /* 0x000000010200780c */ /* 0x000fe40004701270 */
[----:B------:R-:W-:-:S02]  /*24e0*/  LEA R3, R36, R37, 0x4 ;  /* 0x0000002524037211 */ /* 0x000fc400078e20ff */
[----:B------:R-:W-:-:S05]  /*24f0*/  MOV R2, 0x4 ;  /* 0x0000000400027802 */ /* 0x000fca0000000f00 */
[----:B------:R-:W-:-:S05]  /*2500*/  IMAD.WIDE R2, R3, R2, c[0x0][0x170] ;  /* 0x00005c0003027625 */ /* 0x000fca00078e0202 */
[----:B-1----:R1:W-:Y:S01]  /*2510*/  @P1 STG.E.128 [R2.64], R12 ;  /* 0x0000000c02001986 */ /* 0x0023e2000c101d08 */
[----:B------:R-:W-:Y:S05]  /*2520*/  @!P0 EXIT ;  /* 0x000000000000894d */ /* 0x000fea0003800000 */
[----:B------:R-:W2:Y:S04]  /*2530*/  LDS.128 R4, [R7.X4] ;  /* 0x0000000007047984 */ /* 0x000ea80000004c00 */
[----:B--2---:R-:W-:Y:S01]  /*2540*/  STG.E.128 [R2.64], R4 ;  /* 0x0000000402007986 */ /* 0x004fe2000c101d08 */
[----:B------:R-:W-:Y:S05]  /*2550*/  EXIT ;  /* 0x000000000000794d */ /* 0x000fea0003800000 */
.L_x_2:
[----:B------:R-:W-:-:S00]  /*2560*/  BRA `(.L_x_2) ;  /* 0xfffffff000007947 */ /* 0x000fc0000383ffff */
[----:B------:R-:W-:-:S00]  /*2570*/  NOP ;  /* 0x0000000000007918 */ /* 0x000fc00000000000 */
        /* <DEDUP_REMOVED lines=8> */
.L_x_3:


//--------------------- .nv.shared.triton_        --------------------------
	.section	.nv.shared.triton_,"aw",@nobits
	.align	16
